	.target	sm_90a

	.elftype	@"ET_EXEC"


//--------------------- .note.nv.tkinfo           --------------------------
	.section	.note.nv.tkinfo,"",@"SHT_NOTE"
	.sectionflags	@"SHF_NOTE_NV_TKINFO"
	.tkinfo
        /*0018*/ 	.word	0x00000002
        /*0030*/ 	.string	""
        /*0030*/ 	.string	"ptxas"
        /*0030*/ 	.string	"Cuda compilation tools, release 13.0, V13.0.88"
        /*0030*/ 	.string	"Build cuda_13.0.r13.0/compiler.36424714_0"
        /*0030*/ 	.string	"-arch sm_90a -m 64 "



//--------------------- .note.nv.cuinfo           --------------------------
	.section	.note.nv.cuinfo,"",@"SHT_NOTE"
	.sectionflags	@"SHF_NOTE_NV_CUINFO"
        /*0018*/ 	.short	0x0002
        /*001a*/ 	.short	0x005a
        /*001c*/ 	.short	0x0082
	.zero		2


//--------------------- .nv.info                  --------------------------
	.section	.nv.info,"",@"SHT_CUDA_INFO"
	.align	4


	//----- nvinfo : EIATTR_REGCOUNT
	.align		4
        /*0000*/ 	.byte	0x04, 0x2f
        /*0002*/ 	.short	(.L_12 - .L_11)
	.align		4
.L_11:
        /*0004*/ 	.word	index@(_ZN7cutlass13device_kernelINS_4gemm6kernel13GemmUniversalIN4cute5tupleIJiiiiEEENS1_10collective13CollectiveMmaINS1_37MainloopSm90TmaGmmaWarpSpecializedFP8ILi2ENS5_IJNS4_1CILi1EEESB_SB_EEENS1_35KernelTmaWarpSpecializedCooperativeEEENS5_IJNSA_ILi256EEENSA_ILi64EEENSA_ILi32EEEEEENS_12float_e5m2_tENS5_IJlSB_lEEESJ_SK_NS4_8TiledMMAINS4_8MMA_AtomIJNS4_4SM904GMMA30MMA_64x64x32_F32E5M2E5M2_SS_TNILNSO_7ScaleInE1ELSQ_1EEEEEENS4_6LayoutINS5_IJNSA_ILi2EEESB_SB_EEENS5_IJSB_NSA_ILi0EEESW_EEEEENS5_IJNS4_10UnderscoreESZ_SZ_EEEEENS4_13SM90_TMA_LOADENS4_14ComposedLayoutINS4_7SwizzleILi1ELi4ELi3EEENS4_18smem_ptr_flag_bitsILi8EEENST_INS5_IJNSA_ILi8EEESH_EEENS5_IJSH_SB_EEEEEEEvNS4_8identityES12_S1C_vS1D_EENS_8epilogue10collective6detail29Sm90TmaWarpSpecializedAdapterINS1G_15DefaultEpilogueISJ_SK_SK_NS1F_6thread17LinearCombinationISJ_Li1EffLNS1K_9ScaleType4KindE0ELNS_15FloatRoundStyleE2ESJ_EENS1_15EpilogueDefaultEEEEEvvEEEEvNT_6ParamsE)
        /*0008*/ 	.word	0x000000a8


	//----- nvinfo : EIATTR_FRAME_SIZE
	.align		4
.L_12:
        /*000c*/ 	.byte	0x04, 0x11
        /*000e*/ 	.short	(.L_14 - .L_13)
	.align		4
.L_13:
        /*0010*/ 	.word	index@(_ZN7cutlass13device_kernelINS_4gemm6kernel13GemmUniversalIN4cute5tupleIJiiiiEEENS1_10collective13CollectiveMmaINS1_37MainloopSm90TmaGmmaWarpSpecializedFP8ILi2ENS5_IJNS4_1CILi1EEESB_SB_EEENS1_35KernelTmaWarpSpecializedCooperativeEEENS5_IJNSA_ILi256EEENSA_ILi64EEENSA_ILi32EEEEEENS_12float_e5m2_tENS5_IJlSB_lEEESJ_SK_NS4_8TiledMMAINS4_8MMA_AtomIJNS4_4SM904GMMA30MMA_64x64x32_F32E5M2E5M2_SS_TNILNSO_7ScaleInE1ELSQ_1EEEEEENS4_6LayoutINS5_IJNSA_ILi2EEESB_SB_EEENS5_IJSB_NSA_ILi0EEESW_EEEEENS5_IJNS4_10UnderscoreESZ_SZ_EEEEENS4_13SM90_TMA_LOADENS4_14ComposedLayoutINS4_7SwizzleILi1ELi4ELi3EEENS4_18smem_ptr_flag_bitsILi8EEENST_INS5_IJNSA_ILi8EEESH_EEENS5_IJSH_SB_EEEEEEEvNS4_8identityES12_S1C_vS1D_EENS_8epilogue10collective6detail29Sm90TmaWarpSpecializedAdapterINS1G_15DefaultEpilogueISJ_SK_SK_NS1F_6thread17LinearCombinationISJ_Li1EffLNS1K_9ScaleType4KindE0ELNS_15FloatRoundStyleE2ESJ_EENS1_15EpilogueDefaultEEEEEvvEEEEvNT_6ParamsE)
        /*0014*/ 	.word	0x00000000


	//----- nvinfo : EIATTR_MIN_STACK_SIZE
	.align		4
.L_14:
        /*0018*/ 	.byte	0x04, 0x12
        /*001a*/ 	.short	(.L_16 - .L_15)
	.align		4
.L_15:
        /*001c*/ 	.word	index@(_ZN7cutlass13device_kernelINS_4gemm6kernel13GemmUniversalIN4cute5tupleIJiiiiEEENS1_10collective13CollectiveMmaINS1_37MainloopSm90TmaGmmaWarpSpecializedFP8ILi2ENS5_IJNS4_1CILi1EEESB_SB_EEENS1_35KernelTmaWarpSpecializedCooperativeEEENS5_IJNSA_ILi256EEENSA_ILi64EEENSA_ILi32EEEEEENS_12float_e5m2_tENS5_IJlSB_lEEESJ_SK_NS4_8TiledMMAINS4_8MMA_AtomIJNS4_4SM904GMMA30MMA_64x64x32_F32E5M2E5M2_SS_TNILNSO_7ScaleInE1ELSQ_1EEEEEENS4_6LayoutINS5_IJNSA_ILi2EEESB_SB_EEENS5_IJSB_NSA_ILi0EEESW_EEEEENS5_IJNS4_10UnderscoreESZ_SZ_EEEEENS4_13SM90_TMA_LOADENS4_14ComposedLayoutINS4_7SwizzleILi1ELi4ELi3EEENS4_18smem_ptr_flag_bitsILi8EEENST_INS5_IJNSA_ILi8EEESH_EEENS5_IJSH_SB_EEEEEEEvNS4_8identityES12_S1C_vS1D_EENS_8epilogue10collective6detail29Sm90TmaWarpSpecializedAdapterINS1G_15DefaultEpilogueISJ_SK_SK_NS1F_6thread17LinearCombinationISJ_Li1EffLNS1K_9ScaleType4KindE0ELNS_15FloatRoundStyleE2ESJ_EENS1_15EpilogueDefaultEEEEEvvEEEEvNT_6ParamsE)
        /*0020*/ 	.word	0x00000000
.L_16:


//--------------------- .nv.compat                --------------------------
	.section	.nv.compat,"",@"SHT_CUDA_COMPAT_INFO"
	.align	4
        /*0000*/ 	.byte	0x02, 0x09, 0x01, 0x00, 0x02, 0x02, 0x04, 0x00, 0x02, 0x05, 0x05, 0x00, 0x03, 0x07, 0x01, 0x01
        /*0010*/ 	.byte	0x02, 0x03, 0x01, 0x00, 0x02, 0x06, 0x01, 0x00, 0x04, 0x0b, 0x08, 0x00, 0x00, 0x00, 0x00, 0x00
        /*0020*/ 	.byte	0x00, 0x00, 0x00, 0x00


//--------------------- .nv.info._ZN7cutlass13device_kernelINS_4gemm6kernel13GemmUniversalIN4cute5tupleIJiiiiEEENS1_10collective13CollectiveMmaINS1_37MainloopSm90TmaGmmaWarpSpecializedFP8ILi2ENS5_IJNS4_1CILi1EEESB_SB_EEENS1_35KernelTmaWarpSpecializedCooperativeEEENS5_IJNSA_ILi256EEENSA_ILi64EEENSA_ILi32EEEEEENS_12float_e5m2_tENS5_IJlSB_lEEESJ_SK_NS4_8TiledMMAINS4_8MMA_AtomIJNS4_4SM904GMMA30MMA_64x64x32_F32E5M2E5M2_SS_TNILNSO_7ScaleInE1ELSQ_1EEEEEENS4_6LayoutINS5_IJNSA_ILi2EEESB_SB_EEENS5_IJSB_NSA_ILi0EEESW_EEEEENS5_IJNS4_10UnderscoreESZ_SZ_EEEEENS4_13SM90_TMA_LOADENS4_14ComposedLayoutINS4_7SwizzleILi1ELi4ELi3EEENS4_18smem_ptr_flag_bitsILi8EEENST_INS5_IJNSA_ILi8EEESH_EEENS5_IJSH_SB_EEEEEEEvNS4_8identityES12_S1C_vS1D_EENS_8epilogue10collective6detail29Sm90TmaWarpSpecializedAdapterINS1G_15DefaultEpilogueISJ_SK_SK_NS1F_6thread17LinearCombinationISJ_Li1EffLNS1K_9ScaleType4KindE0ELNS_15FloatRoundStyleE2ESJ_EENS1_15EpilogueDefaultEEEEEvvEEEEvNT_6ParamsE --------------------------
	.section	.nv.info._ZN7cutlass13device_kernelINS_4gemm6kernel13GemmUniversalIN4cute5tupleIJiiiiEEENS1_10collective13CollectiveMmaINS1_37MainloopSm90TmaGmmaWarpSpecializedFP8ILi2ENS5_IJNS4_1CILi1EEESB_SB_EEENS1_35KernelTmaWarpSpecializedCooperativeEEENS5_IJNSA_ILi256EEENSA_ILi64EEENSA_ILi32EEEEEENS_12float_e5m2_tENS5_IJlSB_lEEESJ_SK_NS4_8TiledMMAINS4_8MMA_AtomIJNS4_4SM904GMMA30MMA_64x64x32_F32E5M2E5M2_SS_TNILNSO_7ScaleInE1ELSQ_1EEEEEENS4_6LayoutINS5_IJNSA_ILi2EEESB_SB_EEENS5_IJSB_NSA_ILi0EEESW_EEEEENS5_IJNS4_10UnderscoreESZ_SZ_EEEEENS4_13SM90_TMA_LOADENS4_14ComposedLayoutINS4_7SwizzleILi1ELi4ELi3EEENS4_18smem_ptr_flag_bitsILi8EEENST_INS5_IJNSA_ILi8EEESH_EEENS5_IJSH_SB_EEEEEEEvNS4_8identityES12_S1C_vS1D_EENS_8epilogue10collective6detail29Sm90TmaWarpSpecializedAdapterINS1G_15DefaultEpilogueISJ_SK_SK_NS1F_6thread17LinearCombinationISJ_Li1EffLNS1K_9ScaleType4KindE0ELNS_15FloatRoundStyleE2ESJ_EENS1_15EpilogueDefaultEEEEEvvEEEEvNT_6ParamsE,"",@"SHT_CUDA_INFO"
	.sectionflags	@""
	.align	4


	//----- nvinfo : EIATTR_CUDA_API_VERSION
	.align		4
        /*0000*/ 	.byte	0x04, 0x37
        /*0002*/ 	.short	(.L_18 - .L_17)
.L_17:
        /*0004*/ 	.word	0x00000082


	//----- nvinfo : EIATTR_KPARAM_INFO
	.align		4
.L_18:
        /*0008*/ 	.byte	0x04, 0x17
        /*000a*/ 	.short	(.L_20 - .L_19)
.L_19:
        /*000c*/ 	.word	0x00000000
        /*0010*/ 	.short	0x0000
        /*0012*/ 	.short	0x0070
        /*0014*/ 	.byte	0x00, 0xf0, 0x01, 0x10


	//----- nvinfo : EIATTR_SPARSE_MMA_MASK
	.align		4
.L_20:
        /*0018*/ 	.byte	0x03, 0x50
        /*001a*/ 	.short	0x0000


	//----- nvinfo : EIATTR_MAXREG_COUNT
	.align		4
        /*001c*/ 	.byte	0x03, 0x1b
        /*001e*/ 	.short	0x00a8


	//----- nvinfo : EIATTR_NUM_BARRIERS
	.align		4
        /*0020*/ 	.byte	0x02, 0x4c
        /*0022*/ 	.byte	0x01
	.zero		1


	//----- nvinfo : EIATTR_MERCURY_ISA_VERSION
	.align		4
        /*0024*/ 	.byte	0x03, 0x5f
        /*0026*/ 	.short	0x0101


	//----- nvinfo : EIATTR_INT_WARP_WIDE_INSTR_OFFSETS
	.align		4
        /*0028*/ 	.byte	0x04, 0x31
        /*002a*/ 	.short	(.L_22 - .L_21)


	//   ....[0]....
.L_21:
        /*002c*/ 	.word	0x00000390


	//   ....[1]....
        /*0030*/ 	.word	0x000003a0


	//   ....[2]....
        /*0034*/ 	.word	0x00000490


	//----- nvinfo : EIATTR_COOP_GROUP_MASK_REGIDS
	.align		4
.L_22:
        /*0038*/ 	.byte	0x04, 0x29
        /*003a*/ 	.short	(.L_24 - .L_23)


	//   ....[0]....
.L_23:
        /*003c*/ 	.word	0xffffffff


	//   ....[1]....
        /*0040*/ 	.word	0xffffffff


	//   ....[2]....
        /*0044*/ 	.word	0xffffffff


	//   ....[3]....
        /*0048*/ 	.word	0xffffffff


	//   ....[4]....
        /*004c*/ 	.word	0xffffffff


	//----- nvinfo : EIATTR_COOP_GROUP_INSTR_OFFSETS
	.align		4
.L_24:
        /*0050*/ 	.byte	0x04, 0x28
        /*0052*/ 	.short	(.L_26 - .L_25)


	//   ....[0]....
.L_25:
        /*0054*/ 	.word	0x00000060


	//   ....[1]....
        /*0058*/ 	.word	0x00000070


	//   ....[2]....
        /*005c*/ 	.word	0x00000130


	//   ....[3]....
        /*0060*/ 	.word	0x00000280


	//   ....[4]....
        /*0064*/ 	.word	0x00000f80


	//----- nvinfo : EIATTR_REG_RECONFIG
	.align		4
.L_26:
        /*0068*/ 	.byte	0x01, 0x54
	.zero		2


	//----- nvinfo : EIATTR_MBARRIER_INSTR_OFFSETS
	.align		4
        /*006c*/ 	.byte	0x04, 0x39
        /*006e*/ 	.short	(.L_28 - .L_27)


	//   ....[0]....
.L_27:
        /*0070*/ 	.word	0x00000230
        /*0074*/ 	.word	0x000000ff
        /*0078*/ 	.word	0x00000000
        /*007c*/ 	.short	0x0100
        /*007e*/ 	.byte	0x08
	.zero		1


	//   ....[1]....
        /*0080*/ 	.word	0x00000240
        /*0084*/ 	.word	0x000000ff
        /*0088*/ 	.word	0x00000010
        /*008c*/ 	.short	0x0100
        /*008e*/ 	.byte	0x08
	.zero		1


	//   ....[2]....
        /*0090*/ 	.word	0x00000250
        /*0094*/ 	.word	0x000000ff
        /*0098*/ 	.word	0x00000008
        /*009c*/ 	.short	0x0100
        /*009e*/ 	.byte	0x08
	.zero		1


	//   ....[3]....
        /*00a0*/ 	.word	0x00000260
        /*00a4*/ 	.word	0x000000ff
        /*00a8*/ 	.word	0x00000018
        /*00ac*/ 	.short	0x0100
        /*00ae*/ 	.byte	0x08
	.zero		1


	//   ....[4]....
        /*00b0*/ 	.word	0x000004e0
        /*00b4*/ 	.word	0x000000ff
        /*00b8*/ 	.word	0x00000030
        /*00bc*/ 	.short	0x0100
        /*00be*/ 	.byte	0x06
	.zero		1


	//   ....[5]....
        /*00c0*/ 	.word	0x00000540
        /*00c4*/ 	.word	0x000000ff
        /*00c8*/ 	.word	0x00000038
        /*00cc*/ 	.short	0x0100
        /*00ce*/ 	.byte	0x06
	.zero		1


	//   ....[6]....
        /*00d0*/ 	.word	0x000014b0
        /*00d4*/ 	.word	0x000000ff
        /*00d8*/ 	.word	0x00000000
        /*00dc*/ 	.short	0x010a
        /*00de*/ 	.byte	0x07
	.zero		1


	//   ....[7]....
        /*00e0*/ 	.word	0x00001510
        /*00e4*/ 	.word	0x000000ff
        /*00e8*/ 	.word	0x00000000
        /*00ec*/ 	.short	0x010a
        /*00ee*/ 	.byte	0x07
	.zero		1


	//   ....[8]....
        /*00f0*/ 	.word	0x00001e20
        /*00f4*/ 	.word	0x000000ff
        /*00f8*/ 	.word	0x00000000
        /*00fc*/ 	.short	0x010a
        /*00fe*/ 	.byte	0x0c
	.zero		1


	//   ....[9]....
        /*0100*/ 	.word	0x00001e60
        /*0104*/ 	.word	0x000000ff
        /*0108*/ 	.word	0x00000000
        /*010c*/ 	.short	0x010a
        /*010e*/ 	.byte	0x0c
	.zero		1


	//   ....[10]....
        /*0110*/ 	.word	0x00002480
        /*0114*/ 	.word	0x000000ff
        /*0118*/ 	.word	0x00000000
        /*011c*/ 	.short	0x0101
        /*011e*/ 	.byte	0x08
	.zero		1


	//   ....[11]....
        /*0120*/ 	.word	0x00002ab0
        /*0124*/ 	.word	0x000000ff
        /*0128*/ 	.word	0x00000000
        /*012c*/ 	.short	0x0101
        /*012e*/ 	.byte	0x06
	.zero		1


	//   ....[12]....
        /*0130*/ 	.word	0x000085d0
        /*0134*/ 	.word	0x00000012
        /*0138*/ 	.word	0x00000010
        /*013c*/ 	.short	0x010a
        /*013e*/ 	.byte	0x3f
	.zero		1


	//   ....[13]....
        /*0140*/ 	.word	0x000089a0
        /*0144*/ 	.word	0x00000006
        /*0148*/ 	.word	0x00000038
        /*014c*/ 	.short	0x0101
        /*014e*/ 	.byte	0x3f
	.zero		1


	//   ....[14]....
        /*0150*/ 	.word	0x00009090
        /*0154*/ 	.word	0x00000007
        /*0158*/ 	.word	0x00000000
        /*015c*/ 	.short	0x010a
        /*015e*/ 	.byte	0x3f
	.zero		1


	//   ....[15]....
        /*0160*/ 	.word	0x00009110
        /*0164*/ 	.word	0x00000005
        /*0168*/ 	.word	0x00000000
        /*016c*/ 	.short	0x010a
        /*016e*/ 	.byte	0x3f
	.zero		1


	//   ....[16]....
        /*0170*/ 	.word	0x00009180
        /*0174*/ 	.word	0x0000000b
        /*0178*/ 	.word	0x00000000
        /*017c*/ 	.short	0x010a
        /*017e*/ 	.byte	0x3f
	.zero		1


	//   ....[17]....
        /*0180*/ 	.word	0x000091e0
        /*0184*/ 	.word	0x0000000c
        /*0188*/ 	.word	0x00000000
        /*018c*/ 	.short	0x010a
        /*018e*/ 	.byte	0x3f
	.zero		1


	//   ....[18]....
        /*0190*/ 	.word	0x000092b0
        /*0194*/ 	.word	0x00000012
        /*0198*/ 	.word	0x00000010
        /*019c*/ 	.short	0x010a
        /*019e*/ 	.byte	0x3f
	.zero		1


	//   ....[19]....
        /*01a0*/ 	.word	0x00009390
        /*01a4*/ 	.word	0x00000007
        /*01a8*/ 	.word	0x00000000
        /*01ac*/ 	.short	0x010a
        /*01ae*/ 	.byte	0x3f
	.zero		1


	//----- nvinfo : EIATTR_NUM_MBARRIERS
	.align		4
.L_28:
        /*01b0*/ 	.byte	0x03, 0x38
        /*01b2*/ 	.short	0x0006


	//----- nvinfo : EIATTR_EXIT_INSTR_OFFSETS
	.align		4
        /*01b4*/ 	.byte	0x04, 0x1c
        /*01b6*/ 	.short	(.L_30 - .L_29)


	//   ....[0]....
.L_29:
        /*01b8*/ 	.word	0x00000590


	//   ....[1]....
        /*01bc*/ 	.word	0x00000e50


	//   ....[2]....
        /*01c0*/ 	.word	0x00007c40


	//   ....[3]....
        /*01c4*/ 	.word	0x00008270


	//   ....[4]....
        /*01c8*/ 	.word	0x00009160


	//----- nvinfo : EIATTR_MAX_THREADS
	.align		4
.L_30:
        /*01cc*/ 	.byte	0x04, 0x05
        /*01ce*/ 	.short	(.L_32 - .L_31)
.L_31:
        /*01d0*/ 	.word	0x00000180
        /*01d4*/ 	.word	0x00000001
        /*01d8*/ 	.word	0x00000001


	//----- nvinfo : EIATTR_CRS_STACK_SIZE
	.align		4
.L_32:
        /*01dc*/ 	.byte	0x04, 0x1e
        /*01de*/ 	.short	(.L_34 - .L_33)
.L_33:
        /*01e0*/ 	.word	0x00000000


	//----- nvinfo : EIATTR_CBANK_PARAM_SIZE
	.align		4
.L_34:
        /*01e4*/ 	.byte	0x03, 0x19
        /*01e6*/ 	.short	0x0470


	//----- nvinfo : EIATTR_PARAM_CBANK
	.align		4
        /*01e8*/ 	.byte	0x04, 0x0a
        /*01ea*/ 	.short	(.L_36 - .L_35)
	.align		4
.L_35:
        /*01ec*/ 	.word	index@(.nv.constant0._ZN7cutlass13device_kernelINS_4gemm6kernel13GemmUniversalIN4cute5tupleIJiiiiEEENS1_10collective13CollectiveMmaINS1_37MainloopSm90TmaGmmaWarpSpecializedFP8ILi2ENS5_IJNS4_1CILi1EEESB_SB_EEENS1_35KernelTmaWarpSpecializedCooperativeEEENS5_IJNSA_ILi256EEENSA_ILi64EEENSA_ILi32EEEEEENS_12float_e5m2_tENS5_IJlSB_lEEESJ_SK_NS4_8TiledMMAINS4_8MMA_AtomIJNS4_4SM904GMMA30MMA_64x64x32_F32E5M2E5M2_SS_TNILNSO_7ScaleInE1ELSQ_1EEEEEENS4_6LayoutINS5_IJNSA_ILi2EEESB_SB_EEENS5_IJSB_NSA_ILi0EEESW_EEEEENS5_IJNS4_10UnderscoreESZ_SZ_EEEEENS4_13SM90_TMA_LOADENS4_14ComposedLayoutINS4_7SwizzleILi1ELi4ELi3EEENS4_18smem_ptr_flag_bitsILi8EEENST_INS5_IJNSA_ILi8EEESH_EEENS5_IJSH_SB_EEEEEEEvNS4_8identityES12_S1C_vS1D_EENS_8epilogue10collective6detail29Sm90TmaWarpSpecializedAdapterINS1G_15DefaultEpilogueISJ_SK_SK_NS1F_6thread17LinearCombinationISJ_Li1EffLNS1K_9ScaleType4KindE0ELNS_15FloatRoundStyleE2ESJ_EENS1_15EpilogueDefaultEEEEEvvEEEEvNT_6ParamsE)
        /*01f0*/ 	.short	0x0210
        /*01f2*/ 	.short	0x0470


	//----- nvinfo : EIATTR_SW_WAR
	.align		4
.L_36:
        /*01f4*/ 	.byte	0x04, 0x36
        /*01f6*/ 	.short	(.L_38 - .L_37)
.L_37:
        /*01f8*/ 	.word	0x00000008
.L_38:


//--------------------- .nv.callgraph             --------------------------
	.section	.nv.callgraph,"",@"SHT_CUDA_CALLGRAPH"
	.align	4
	.sectionentsize	8
	.align		4
        /*0000*/ 	.word	0x00000000
	.align		4
        /*0004*/ 	.word	0xffffffff
	.align		4
        /*0008*/ 	.word	0x00000000
	.align		4
        /*000c*/ 	.word	0xfffffffe
	.align		4
        /*0010*/ 	.word	0x00000000
	.align		4
        /*0014*/ 	.word	0xfffffffd
	.align		4
        /*0018*/ 	.word	0x00000000
	.align		4
        /*001c*/ 	.word	0xfffffffc


//--------------------- .nv.constant4             --------------------------
	.section	.nv.constant4,"a",@progbits
	.align	8
	.align		8
.nv.constant4:
        /*0000*/ 	.dword	_ZN40_INTERNAL_2bfda362_4_k_cu_6a2044bf_204594cuda3std3__45__cpo5beginE
	.align		8
        /*0008*/ 	.dword	_ZN40_INTERNAL_2bfda362_4_k_cu_6a2044bf_204594cuda3std3__45__cpo3endE
	.align		8
        /*0010*/ 	.dword	_ZN40_INTERNAL_2bfda362_4_k_cu_6a2044bf_204594cuda3std3__45__cpo6cbeginE
	.align		8
        /*0018*/ 	.dword	_ZN40_INTERNAL_2bfda362_4_k_cu_6a2044bf_204594cuda3std3__45__cpo4cendE
	.align		8
        /*0020*/ 	.dword	_ZN40_INTERNAL_2bfda362_4_k_cu_6a2044bf_204594cuda3std3__442_GLOBAL__N__2bfda362_4_k_cu_6a2044bf_204596ignoreE
	.align		8
        /*0028*/ 	.dword	_ZN40_INTERNAL_2bfda362_4_k_cu_6a2044bf_204594cuda3std3__419piecewise_constructE
	.align		8
        /*0030*/ 	.dword	_ZN40_INTERNAL_2bfda362_4_k_cu_6a2044bf_204594cuda3std3__48in_placeE
	.align		8
        /*0038*/ 	.dword	_ZN40_INTERNAL_2bfda362_4_k_cu_6a2044bf_204594cuda3std6ranges3__45__cpo4swapE
	.align		8
        /*0040*/ 	.dword	_ZN40_INTERNAL_2bfda362_4_k_cu_6a2044bf_204594cuda3std6ranges3__45__cpo9iter_moveE
	.align		8
        /*0048*/ 	.dword	_ZN40_INTERNAL_2bfda362_4_k_cu_6a2044bf_204594cute7productE
	.align		8
        /*0050*/ 	.dword	_ZN40_INTERNAL_2bfda362_4_k_cu_6a2044bf_204594cute1_E


//--------------------- .text._ZN7cutlass13device_kernelINS_4gemm6kernel13GemmUniversalIN4cute5tupleIJiiiiEEENS1_10collective13CollectiveMmaINS1_37MainloopSm90TmaGmmaWarpSpecializedFP8ILi2ENS5_IJNS4_1CILi1EEESB_SB_EEENS1_35KernelTmaWarpSpecializedCooperativeEEENS5_IJNSA_ILi256EEENSA_ILi64EEENSA_ILi32EEEEEENS_12float_e5m2_tENS5_IJlSB_lEEESJ_SK_NS4_8TiledMMAINS4_8MMA_AtomIJNS4_4SM904GMMA30MMA_64x64x32_F32E5M2E5M2_SS_TNILNSO_7ScaleInE1ELSQ_1EEEEEENS4_6LayoutINS5_IJNSA_ILi2EEESB_SB_EEENS5_IJSB_NSA_ILi0EEESW_EEEEENS5_IJNS4_10UnderscoreESZ_SZ_EEEEENS4_13SM90_TMA_LOADENS4_14ComposedLayoutINS4_7SwizzleILi1ELi4ELi3EEENS4_18smem_ptr_flag_bitsILi8EEENST_INS5_IJNSA_ILi8EEESH_EEENS5_IJSH_SB_EEEEEEEvNS4_8identityES12_S1C_vS1D_EENS_8epilogue10collective6detail29Sm90TmaWarpSpecializedAdapterINS1G_15DefaultEpilogueISJ_SK_SK_NS1F_6thread17LinearCombinationISJ_Li1EffLNS1K_9ScaleType4KindE0ELNS_15FloatRoundStyleE2ESJ_EENS1_15EpilogueDefaultEEEEEvvEEEEvNT_6ParamsE --------------------------
	.section	.text._ZN7cutlass13device_kernelINS_4gemm6kernel13GemmUniversalIN4cute5tupleIJiiiiEEENS1_10collective13CollectiveMmaINS1_37MainloopSm90TmaGmmaWarpSpecializedFP8ILi2ENS5_IJNS4_1CILi1EEESB_SB_EEENS1_35KernelTmaWarpSpecializedCooperativeEEENS5_IJNSA_ILi256EEENSA_ILi64EEENSA_ILi32EEEEEENS_12float_e5m2_tENS5_IJlSB_lEEESJ_SK_NS4_8TiledMMAINS4_8MMA_AtomIJNS4_4SM904GMMA30MMA_64x64x32_F32E5M2E5M2_SS_TNILNSO_7ScaleInE1ELSQ_1EEEEEENS4_6LayoutINS5_IJNSA_ILi2EEESB_SB_EEENS5_IJSB_NSA_ILi0EEESW_EEEEENS5_IJNS4_10UnderscoreESZ_SZ_EEEEENS4_13SM90_TMA_LOADENS4_14ComposedLayoutINS4_7SwizzleILi1ELi4ELi3EEENS4_18smem_ptr_flag_bitsILi8EEENST_INS5_IJNSA_ILi8EEESH_EEENS5_IJSH_SB_EEEEEEEvNS4_8identityES12_S1C_vS1D_EENS_8epilogue10collective6detail29Sm90TmaWarpSpecializedAdapterINS1G_15DefaultEpilogueISJ_SK_SK_NS1F_6thread17LinearCombinationISJ_Li1EffLNS1K_9ScaleType4KindE0ELNS_15FloatRoundStyleE2ESJ_EENS1_15EpilogueDefaultEEEEEvvEEEEvNT_6ParamsE,"ax",@progbits
	.align	128
.text._ZN7cutlass13device_kernelINS_4gemm6kernel13GemmUniversalIN4cute5tupleIJiiiiEEENS1_10collective13CollectiveMmaINS1_37MainloopSm90TmaGmmaWarpSpecializedFP8ILi2ENS5_IJNS4_1CILi1EEESB_SB_EEENS1_35KernelTmaWarpSpecializedCooperativeEEENS5_IJNSA_ILi256EEENSA_ILi64EEENSA_ILi32EEEEEENS_12float_e5m2_tENS5_IJlSB_lEEESJ_SK_NS4_8TiledMMAINS4_8MMA_AtomIJNS4_4SM904GMMA30MMA_64x64x32_F32E5M2E5M2_SS_TNILNSO_7ScaleInE1ELSQ_1EEEEEENS4_6LayoutINS5_IJNSA_ILi2EEESB_SB_EEENS5_IJSB_NSA_ILi0EEESW_EEEEENS5_IJNS4_10UnderscoreESZ_SZ_EEEEENS4_13SM90_TMA_LOADENS4_14ComposedLayoutINS4_7SwizzleILi1ELi4ELi3EEENS4_18smem_ptr_flag_bitsILi8EEENST_INS5_IJNSA_ILi8EEESH_EEENS5_IJSH_SB_EEEEEEEvNS4_8identityES12_S1C_vS1D_EENS_8epilogue10collective6detail29Sm90TmaWarpSpecializedAdapterINS1G_15DefaultEpilogueISJ_SK_SK_NS1F_6thread17LinearCombinationISJ_Li1EffLNS1K_9ScaleType4KindE0ELNS_15FloatRoundStyleE2ESJ_EENS1_15EpilogueDefaultEEEEEvvEEEEvNT_6ParamsE:
        .type           _ZN7cutlass13device_kernelINS_4gemm6kernel13GemmUniversalIN4cute5tupleIJiiiiEEENS1_10collective13CollectiveMmaINS1_37MainloopSm90TmaGmmaWarpSpecializedFP8ILi2ENS5_IJNS4_1CILi1EEESB_SB_EEENS1_35KernelTmaWarpSpecializedCooperativeEEENS5_IJNSA_ILi256EEENSA_ILi64EEENSA_ILi32EEEEEENS_12float_e5m2_tENS5_IJlSB_lEEESJ_SK_NS4_8TiledMMAINS4_8MMA_AtomIJNS4_4SM904GMMA30MMA_64x64x32_F32E5M2E5M2_SS_TNILNSO_7ScaleInE1ELSQ_1EEEEEENS4_6LayoutINS5_IJNSA_ILi2EEESB_SB_EEENS5_IJSB_NSA_ILi0EEESW_EEEEENS5_IJNS4_10UnderscoreESZ_SZ_EEEEENS4_13SM90_TMA_LOADENS4_14ComposedLayoutINS4_7SwizzleILi1ELi4ELi3EEENS4_18smem_ptr_flag_bitsILi8EEENST_INS5_IJNSA_ILi8EEESH_EEENS5_IJSH_SB_EEEEEEEvNS4_8identityES12_S1C_vS1D_EENS_8epilogue10collective6detail29Sm90TmaWarpSpecializedAdapterINS1G_15DefaultEpilogueISJ_SK_SK_NS1F_6thread17LinearCombinationISJ_Li1EffLNS1K_9ScaleType4KindE0ELNS_15FloatRoundStyleE2ESJ_EENS1_15EpilogueDefaultEEEEEvvEEEEvNT_6ParamsE,@function
        .size           _ZN7cutlass13device_kernelINS_4gemm6kernel13GemmUniversalIN4cute5tupleIJiiiiEEENS1_10collective13CollectiveMmaINS1_37MainloopSm90TmaGmmaWarpSpecializedFP8ILi2ENS5_IJNS4_1CILi1EEESB_SB_EEENS1_35KernelTmaWarpSpecializedCooperativeEEENS5_IJNSA_ILi256EEENSA_ILi64EEENSA_ILi32EEEEEENS_12float_e5m2_tENS5_IJlSB_lEEESJ_SK_NS4_8TiledMMAINS4_8MMA_AtomIJNS4_4SM904GMMA30MMA_64x64x32_F32E5M2E5M2_SS_TNILNSO_7ScaleInE1ELSQ_1EEEEEENS4_6LayoutINS5_IJNSA_ILi2EEESB_SB_EEENS5_IJSB_NSA_ILi0EEESW_EEEEENS5_IJNS4_10UnderscoreESZ_SZ_EEEEENS4_13SM90_TMA_LOADENS4_14ComposedLayoutINS4_7SwizzleILi1ELi4ELi3EEENS4_18smem_ptr_flag_bitsILi8EEENST_INS5_IJNSA_ILi8EEESH_EEENS5_IJSH_SB_EEEEEEEvNS4_8identityES12_S1C_vS1D_EENS_8epilogue10collective6detail29Sm90TmaWarpSpecializedAdapterINS1G_15DefaultEpilogueISJ_SK_SK_NS1F_6thread17LinearCombinationISJ_Li1EffLNS1K_9ScaleType4KindE0ELNS_15FloatRoundStyleE2ESJ_EENS1_15EpilogueDefaultEEEEEvvEEEEvNT_6ParamsE,(.L_x_197 - _ZN7cutlass13device_kernelINS_4gemm6kernel13GemmUniversalIN4cute5tupleIJiiiiEEENS1_10collective13CollectiveMmaINS1_37MainloopSm90TmaGmmaWarpSpecializedFP8ILi2ENS5_IJNS4_1CILi1EEESB_SB_EEENS1_35KernelTmaWarpSpecializedCooperativeEEENS5_IJNSA_ILi256EEENSA_ILi64EEENSA_ILi32EEEEEENS_12float_e5m2_tENS5_IJlSB_lEEESJ_SK_NS4_8TiledMMAINS4_8MMA_AtomIJNS4_4SM904GMMA30MMA_64x64x32_F32E5M2E5M2_SS_TNILNSO_7ScaleInE1ELSQ_1EEEEEENS4_6LayoutINS5_IJNSA_ILi2EEESB_SB_EEENS5_IJSB_NSA_ILi0EEESW_EEEEENS5_IJNS4_10UnderscoreESZ_SZ_EEEEENS4_13SM90_TMA_LOADENS4_14ComposedLayoutINS4_7SwizzleILi1ELi4ELi3EEENS4_18smem_ptr_flag_bitsILi8EEENST_INS5_IJNSA_ILi8EEESH_EEENS5_IJSH_SB_EEEEEEEvNS4_8identityES12_S1C_vS1D_EENS_8epilogue10collective6detail29Sm90TmaWarpSpecializedAdapterINS1G_15DefaultEpilogueISJ_SK_SK_NS1F_6thread17LinearCombinationISJ_Li1EffLNS1K_9ScaleType4KindE0ELNS_15FloatRoundStyleE2ESJ_EENS1_15EpilogueDefaultEEEEEvvEEEEvNT_6ParamsE)
        .other          _ZN7cutlass13device_kernelINS_4gemm6kernel13GemmUniversalIN4cute5tupleIJiiiiEEENS1_10collective13CollectiveMmaINS1_37MainloopSm90TmaGmmaWarpSpecializedFP8ILi2ENS5_IJNS4_1CILi1EEESB_SB_EEENS1_35KernelTmaWarpSpecializedCooperativeEEENS5_IJNSA_ILi256EEENSA_ILi64EEENSA_ILi32EEEEEENS_12float_e5m2_tENS5_IJlSB_lEEESJ_SK_NS4_8TiledMMAINS4_8MMA_AtomIJNS4_4SM904GMMA30MMA_64x64x32_F32E5M2E5M2_SS_TNILNSO_7ScaleInE1ELSQ_1EEEEEENS4_6LayoutINS5_IJNSA_ILi2EEESB_SB_EEENS5_IJSB_NSA_ILi0EEESW_EEEEENS5_IJNS4_10UnderscoreESZ_SZ_EEEEENS4_13SM90_TMA_LOADENS4_14ComposedLayoutINS4_7SwizzleILi1ELi4ELi3EEENS4_18smem_ptr_flag_bitsILi8EEENST_INS5_IJNSA_ILi8EEESH_EEENS5_IJSH_SB_EEEEEEEvNS4_8identityES12_S1C_vS1D_EENS_8epilogue10collective6detail29Sm90TmaWarpSpecializedAdapterINS1G_15DefaultEpilogueISJ_SK_SK_NS1F_6thread17LinearCombinationISJ_Li1EffLNS1K_9ScaleType4KindE0ELNS_15FloatRoundStyleE2ESJ_EENS1_15EpilogueDefaultEEEEEvvEEEEvNT_6ParamsE,@"STO_CUDA_ENTRY STV_DEFAULT"
_ZN7cutlass13device_kernelINS_4gemm6kernel13GemmUniversalIN4cute5tupleIJiiiiEEENS1_10collective13CollectiveMmaINS1_37MainloopSm90TmaGmmaWarpSpecializedFP8ILi2ENS5_IJNS4_1CILi1EEESB_SB_EEENS1_35KernelTmaWarpSpecializedCooperativeEEENS5_IJNSA_ILi256EEENSA_ILi64EEENSA_ILi32EEEEEENS_12float_e5m2_tENS5_IJlSB_lEEESJ_SK_NS4_8TiledMMAINS4_8MMA_AtomIJNS4_4SM904GMMA30MMA_64x64x32_F32E5M2E5M2_SS_TNILNSO_7ScaleInE1ELSQ_1EEEEEENS4_6LayoutINS5_IJNSA_ILi2EEESB_SB_EEENS5_IJSB_NSA_ILi0EEESW_EEEEENS5_IJNS4_10UnderscoreESZ_SZ_EEEEENS4_13SM90_TMA_LOADENS4_14ComposedLayoutINS4_7SwizzleILi1ELi4ELi3EEENS4_18smem_ptr_flag_bitsILi8EEENST_INS5_IJNSA_ILi8EEESH_EEENS5_IJSH_SB_EEEEEEEvNS4_8identityES12_S1C_vS1D_EENS_8epilogue10collective6detail29Sm90TmaWarpSpecializedAdapterINS1G_15DefaultEpilogueISJ_SK_SK_NS1F_6thread17LinearCombinationISJ_Li1EffLNS1K_9ScaleType4KindE0ELNS_15FloatRoundStyleE2ESJ_EENS1_15EpilogueDefaultEEEEEvvEEEEvNT_6ParamsE:
[----:B------:R-:W-:Y:S01]  /*0000*/  LDC R1, c[0x0][0x28] ;  /* 0x00000a00ff017b82 */ /* 0x000fe20000000800 */
[----:B------:R-:W0:Y:S01]  /*0010*/  S2R R0, SR_TID.X ;  /* 0x0000000000007919 */ /* 0x000e220000002100 */
[----:B------:R-:W-:Y:S01]  /*0020*/  ELECT P0, URZ, PT ;  /* 0x00000000003f782f */ /* 0x000fe20003800000 */
[----:B------:R-:W-:Y:S01]  /*0030*/  BSSY B0, `(.L_x_0) ;  /* 0x000000f000007945 */ /* 0x000fe20003800000 */
[--C-:B0-----:R-:W-:Y:S02]  /*0040*/  SHF.R.U32.HI R2, RZ, 0x5, R0.reuse ;  /* 0x00000005ff027819 */ /* 0x101fe40000011600 */
[----:B------:R-:W-:-:S03]  /*0050*/  SHF.R.U32.HI R3, RZ, 0x7, R0 ;  /* 0x00000007ff037819 */ /* 0x000fc60000011600 */
[----:B------:R-:W0:Y:S04]  /*0060*/  SHFL.IDX PT, R5, R2, RZ, 0x1f ;  /* 0x00001fff02057589 */ /* 0x000e2800000e0000 */
[----:B------:R1:W2:Y:S01]  /*0070*/  SHFL.IDX PT, R6, R3, RZ, 0x1f ;  /* 0x00001fff03067589 */ /* 0x0002a200000e0000 */
[----:B0-----:R-:W-:-:S13]  /*0080*/  ISETP.NE.OR P0, PT, R5, RZ, !P0 ;  /* 0x000000ff0500720c */ /* 0x001fda0004705670 */
[----:B-12---:R-:W-:Y:S05]  /*0090*/  @P0 BRA `(.L_x_1) ;  /* 0x0000000000200947 */ /* 0x006fea0003800000 */
[----:B------:R-:W-:Y:S02]  /*00a0*/  ULDC.64 UR4, c[0x0][0x198] ;  /* 0x0000660000047ab9 */ /* 0x000fe40000000a00 */
[----:B------:R-:W-:Y:S02]  /*00b0*/  UIADD3 UR6, UP0, UR4, 0xf0, URZ ;  /* 0x000000f004067890 */ /* 0x000fe4000ff1e03f */
[----:B------:R-:W-:Y:S02]  /*00c0*/  UIADD3 UR4, UP1, UR4, 0x1f0, URZ ;  /* 0x000001f004047890 */ /* 0x000fe4000ff3e03f */
[----:B------:R-:W-:Y:S02]  /*00d0*/  UIADD3.X UR7, URZ, UR5, URZ, UP0, !UPT ;  /* 0x000000053f077290 */ /* 0x000fe400087fe43f */
[----:B------:R-:W-:-:S07]  /*00e0*/  UIADD3.X UR5, URZ, UR5, URZ, UP1, !UPT ;  /* 0x000000053f057290 */ /* 0x000fce0008ffe43f */
[----:B------:R0:W-:Y:S02]  /*00f0*/  UTMACCTL.PF [UR6] ;  /* 0x00000000060079b9 */ /* 0x0001e40008040000 */
[----:B------:R0:W-:Y:S02]  /*0100*/  UTMACCTL.PF [UR4] ;  /* 0x00000000040079b9 */ /* 0x0001e40008040000 */
[----:B0-----:R-:W-:Y:S01]  /*0110*/  NOP ;  /* 0x0000000000007918 */ /* 0x001fe20000000000 */
.L_x_1:
[----:B------:R-:W-:Y:S05]  /*0120*/  BSYNC B0 ;  /* 0x0000000000007941 */ /* 0x000fea0003800000 */
.L_x_0:
[----:B------:R-:W0:Y:S02]  /*0130*/  SHFL.IDX PT, R3, R2, RZ, 0x1f ;  /* 0x00001fff02037589 */ /* 0x000e2400000e0000 */
[----:B0-----:R-:W-:-:S13]  /*0140*/  ISETP.NE.AND P0, PT, R3, RZ, PT ;  /* 0x000000ff0300720c */ /* 0x001fda0003f05270 */
[----:B------:R-:W-:Y:S05]  /*0150*/  @P0 BRA `(.L_x_2) ;  /* 0x0000000000480947 */ /* 0x000fea0003800000 */
[----:B------:R-:W0:Y:S01]  /*0160*/  S2UR UR8, SR_CgaCtaId ;  /* 0x00000000000879c3 */ /* 0x000e220000008800 */
[----:B------:R-:W-:Y:S01]  /*0170*/  UMOV UR4, 0x400 ;  /* 0x0000040000047882 */ /* 0x000fe20000000000 */
[----:B------:R-:W-:Y:S01]  /*0180*/  UMOV UR5, 0x1 ;  /* 0x0000000100057882 */ /* 0x000fe20000000000 */
[----:B------:R-:W-:Y:S01]  /*0190*/  UMOV UR6, 0x100 ;  /* 0x0000010000067882 */ /* 0x000fe20000000000 */
[----:B------:R-:W-:Y:S01]  /*01a0*/  ELECT P0, URZ, PT ;  /* 0x00000000003f782f */ /* 0x000fe20003800000 */
[----:B------:R-:W-:-:S04]  /*01b0*/  UIADD3 UR6, -UR6, 0x100000, URZ ;  /* 0x0010000006067890 */ /* 0x000fc8000fffe13f */
[----:B------:R-:W-:Y:S02]  /*01c0*/  USHF.L.U32 UR7, UR6, 0xb, URZ ;  /* 0x0000000b06077899 */ /* 0x000fe4000800063f */
[----:B------:R-:W-:Y:S02]  /*01d0*/  USHF.L.U32 UR6, UR6, 0x1, URZ ;  /* 0x0000000106067899 */ /* 0x000fe4000800063f */
[----:B0-----:R-:W-:Y:S02]  /*01e0*/  ULEA UR8, UR8, UR4, 0x18 ;  /* 0x0000000408087291 */ /* 0x001fe4000f8ec03f */
[----:B------:R-:W-:-:S04]  /*01f0*/  UIADD3 UR4, -UR5, 0x100000, URZ ;  /* 0x0010000005047890 */ /* 0x000fc8000fffe13f */
[----:B------:R-:W-:Y:S02]  /*0200*/  USHF.L.U32 UR5, UR4, 0xb, URZ ;  /* 0x0000000b04057899 */ /* 0x000fe4000800063f */
[----:B------:R-:W-:Y:S01]  /*0210*/  USHF.L.U32 UR4, UR4, 0x1, URZ ;  /* 0x0000000104047899 */ /* 0x000fe2000800063f */
[----:B------:R-:W0:Y:S11]  /*0220*/  FENCE.VIEW.ASYNC.S ;  /* 0x00000000000073c6 */ /* 0x000e360000000000 */
[----:B0-----:R0:W1:Y:S01]  /*0230*/  SYNCS.EXCH.64 URZ, [UR8], UR4 ;  /* 0x00000004083f75b2 */ /* 0x0010620008000100 */
[----:B------:R0:W2:Y:S01]  /*0240*/  SYNCS.EXCH.64 URZ, [UR8+0x10], UR6 ;  /* 0x00001006083f75b2 */ /* 0x0000a20008000100 */
[----:B------:R0:W3:Y:S01]  /*0250*/  SYNCS.EXCH.64 URZ, [UR8+0x8], UR4 ;  /* 0x00000804083f75b2 */ /* 0x0000e20008000100 */
[----:B------:R0:W4:Y:S01]  /*0260*/  SYNCS.EXCH.64 URZ, [UR8+0x18], UR6 ;  /* 0x00001806083f75b2 */ /* 0x0001220008000100 */
[----:B------:R-:W-:Y:S01]  /*0270*/  NOP ;  /* 0x0000000000007918 */ /* 0x000fe20000000000 */
.L_x_2:
[----:B------:R-:W5:Y:S01]  /*0280*/  SHFL.IDX PT, R2, R2, RZ, 0x1f ;  /* 0x00001fff02027589 */ /* 0x000f6200000e0000 */
[----:B------:R-:W1:Y:S01]  /*0290*/  LDC R3, c[0x0][0x65c] ;  /* 0x00019700ff037b82 */ /* 0x000e620000000800 */
[----:B------:R-:W-:Y:S02]  /*02a0*/  ELECT P0, URZ, PT ;  /* 0x00000000003f782f */ /* 0x000fe40003800000 */
[----:B------:R-:W-:Y:S01]  /*02b0*/  SHF.R.S32.HI R4, RZ, 0x1f, R5 ;  /* 0x0000001fff047819 */ /* 0x000fe20000011405 */
[----:B------:R-:W2:Y:S01]  /*02c0*/  S2R R10, SR_CTAID.Y ;  /* 0x00000000000a7919 */ /* 0x000ea20000002600 */
[----:B0-----:R-:W-:Y:S01]  /*02d0*/  UMOV UR4, 0x20 ;  /* 0x0000002000047882 */ /* 0x001fe20000000000 */
[C---:B------:R-:W-:Y:S01]  /*02e0*/  ISETP.NE.AND P2, PT, R6.reuse, RZ, PT ;  /* 0x000000ff0600720c */ /* 0x040fe20003f45270 */
[----:B------:R-:W-:Y:S01]  /*02f0*/  VIADD R11, R6, 0xffffffff ;  /* 0xffffffff060b7836 */ /* 0x000fe20000000000 */
[----:B------:R-:W0:Y:S01]  /*0300*/  S2R R8, SR_CTAID.X ;  /* 0x0000000000087919 */ /* 0x000e220000002500 */
[----:B------:R-:W-:Y:S01]  /*0310*/  LEA.HI R4, R4, R5, RZ, 0x2 ;  /* 0x0000000504047211 */ /* 0x000fe200078f10ff */
[----:B------:R-:W-:Y:S01]  /*0320*/  NOP ;  /* 0x0000000000007918 */ /* 0x000fe20000000000 */
[----:B------:R-:W-:Y:S01]  /*0330*/  NOP ;  /* 0x0000000000007918 */ /* 0x000fe20000000000 */
[----:B------:R-:W-:-:S02]  /*0340*/  ISETP.GE.U32.AND P1, PT, R11, 0x2, PT ;  /* 0x000000020b00780c */ /* 0x000fc40003f26070 */
[----:B------:R-:W-:-:S05]  /*0350*/  LOP3.LUT R4, R4, 0xfffffffc, RZ, 0xc0, !PT ;  /* 0xfffffffc04047812 */ /* 0x000fca00078ec0ff */
[----:B------:R-:W-:Y:S01]  /*0360*/  IMAD.IADD R5, R5, 0x1, -R4 ;  /* 0x0000000105057824 */ /* 0x000fe200078e0a04 */
[----:B-----5:R-:W-:Y:S02]  /*0370*/  ISETP.NE.OR P0, PT, R2, RZ, !P0 ;  /* 0x000000ff0200720c */ /* 0x020fe40004705670 */
[----:B-1----:R-:W-:-:S11]  /*0380*/  ISETP.NE.AND P3, PT, R3, 0x1, PT ;  /* 0x000000010300780c */ /* 0x002fd60003f65270 */
[----:B------:R-:W-:Y:S01]  /*0390*/  VOTEU.ALL UP0, P0 ;  /* 0x00000000003f7886 */ /* 0x000fe20000000000 */
[----:B------:R-:W-:Y:S01]  /*03a0*/  VOTEU.ALL UP1, P0 ;  /* 0x00000000003f7886 */ /* 0x000fe20000020000 */
[----:B------:R-:W0:Y:S01]  /*03b0*/  @P3 LDC R9, c[0x0][0x10] ;  /* 0x00000400ff093b82 */ /* 0x000e220000000800 */
[----:B--2---:R-:W-:Y:S02]  /*03c0*/  @P3 IMAD.MOV.U32 R2, RZ, RZ, R10 ;  /* 0x000000ffff023224 */ /* 0x004fe400078e000a */
[----:B------:R-:W-:Y:S01]  /*03d0*/  @!UP0 UMOV UR6, 0x400 ;  /* 0x0000040000068882 */ /* 0x000fe20000000000 */
[----:B------:R-:W-:-:S04]  /*03e0*/  @!UP0 UIADD3 UR4, -UR4, 0x100000, URZ ;  /* 0x0010000004048890 */ /* 0x000fc8000fffe13f */
[----:B------:R-:W-:Y:S02]  /*03f0*/  @!UP0 USHF.L.U32 UR5, UR4, 0xb, URZ ;  /* 0x0000000b04058899 */ /* 0x000fe4000800063f */
[----:B------:R-:W-:Y:S01]  /*0400*/  @!UP0 USHF.L.U32 UR4, UR4, 0x1, URZ ;  /* 0x0000000104048899 */ /* 0x000fe2000800063f */
[----:B------:R-:W-:Y:S02]  /*0410*/  @P3 IMAD.MOV.U32 R3, RZ, RZ, RZ ;  /* 0x000000ffff033224 */ /* 0x000fe400078e00ff */
[----:B------:R-:W-:Y:S01]  /*0420*/  @P3 IMAD.MOV.U32 R13, RZ, RZ, RZ ;  /* 0x000000ffff0d3224 */ /* 0x000fe200078e00ff */
[----:B------:R-:W1:Y:S08]  /*0430*/  @!UP0 S2UR UR7, SR_CgaCtaId ;  /* 0x00000000000789c3 */ /* 0x000e700000008800 */
[----:B------:R-:W2:Y:S01]  /*0440*/  @!P3 LDC R7, c[0x0][0xc] ;  /* 0x00000300ff07bb82 */ /* 0x000ea20000000800 */
[----:B0-----:R-:W-:-:S04]  /*0450*/  @P3 IMAD.WIDE.U32 R2, R8, R9, R2 ;  /* 0x0000000908023225 */ /* 0x001fc800078e0002 */
[----:B------:R-:W-:Y:S02]  /*0460*/  IMAD.MOV.U32 R9, RZ, RZ, RZ ;  /* 0x000000ffff097224 */ /* 0x000fe400078e00ff */
[----:B------:R-:W-:Y:S01]  /*0470*/  @P3 IMAD.IADD R3, R3, 0x1, R13 ;  /* 0x0000000103033824 */ /* 0x000fe200078e020d */
[----:B-1----:R-:W-:Y:S01]  /*0480*/  @!UP0 ULEA UR6, UR7, UR6, 0x18 ;  /* 0x0000000607068291 */ /* 0x002fe2000f8ec03f */
[----:B------:R-:W-:Y:S01]  /*0490*/  VOTEU.ALL UP0, P0 ;  /* 0x00000000003f7886 */ /* 0x000fe20000000000 */
[----:B------:R-:W-:-:S04]  /*04a0*/  ISETP.NE.AND P0, PT, R5, 0x3, PT ;  /* 0x000000030500780c */ /* 0x000fc80003f05270 */
[----:B------:R-:W-:-:S04]  /*04b0*/  ISETP.EQ.OR P0, PT, R5, RZ, !P0 ;  /* 0x000000ff0500720c */ /* 0x000fc80004702670 */
[----:B------:R-:W-:Y:S01]  /*04c0*/  ISETP.EQ.AND P0, PT, R6, RZ, P0 ;  /* 0x000000ff0600720c */ /* 0x000fe20000702270 */
[----:B------:R-:W0:Y:S02]  /*04d0*/  FENCE.VIEW.ASYNC.S ;  /* 0x00000000000073c6 */ /* 0x000e240000000000 */
[----:B0-----:R0:W3:Y:S01]  /*04e0*/  @!UP0 SYNCS.EXCH.64 URZ, [UR6+0x30], UR4 ;  /* 0x00003004063f85b2 */ /* 0x0010e20008000100 */
[----:B--2---:R-:W-:Y:S01]  /*04f0*/  @!P3 IMAD.WIDE.U32 R6, R7, R10, R8 ;  /* 0x0000000a0706b225 */ /* 0x004fe200078e0008 */
[----:B------:R-:W-:-:S03]  /*0500*/  SEL R4, RZ, 0x1, !P0 ;  /* 0x00000001ff047807 */ /* 0x000fc60004000000 */
[----:B------:R-:W-:Y:S02]  /*0510*/  @!P3 IMAD.MOV.U32 R2, RZ, RZ, R6 ;  /* 0x000000ffff02b224 */ /* 0x000fe400078e0006 */
[----:B------:R-:W-:Y:S01]  /*0520*/  @!P3 IMAD.MOV.U32 R3, RZ, RZ, R7 ;  /* 0x000000ffff03b224 */ /* 0x000fe200078e0007 */
[----:B------:R-:W-:Y:S01]  /*0530*/  SEL R4, R4, 0x2, P1 ;  /* 0x0000000204047807 */ /* 0x000fe20000800000 */
[----:B------:R0:W3:Y:S01]  /*0540*/  @!UP1 SYNCS.EXCH.64 URZ, [UR6+0x38], UR4 ;  /* 0x00003804063f95b2 */ /* 0x0000e20008000100 */
[----:B------:R-:W-:Y:S01]  /*0550*/  NOP ;  /* 0x0000000000007918 */ /* 0x000fe20000000000 */
[----:B---34-:R-:W-:Y:S06]  /*0560*/  BAR.SYNC.DEFER_BLOCKING 0x0 ;  /* 0x0000000000007b1d */ /* 0x018fec0000010000 */
[----:B------:R-:W-:Y:S05]  /*0570*/  @!P2 BRA `(.L_x_3) ;  /* 0x0000007400b4a947 */ /* 0x000fea0003800000 */
[----:B------:R-:W-:-:S13]  /*0580*/  ISETP.GT.U32.AND P0, PT, R11, 0x1, PT ;  /* 0x000000010b00780c */ /* 0x000fda0003f04070 */
[----:B0-----:R-:W-:Y:S05]  /*0590*/  @P0 EXIT ;  /* 0x000000000000094d */ /* 0x001fea0003800000 */
[----:B------:R-:W-:Y:S01]  /*05a0*/  ULDC.64 UR4, c[0x0][0x650] ;  /* 0x0001940000047ab9 */ /* 0x000fe20000000a00 */
[----:B------:R-:W-:Y:S01]  /*05b0*/  PRMT R12, RZ, 0x7610, R12 ;  /* 0x00007610ff0c7816 */ /* 0x000fe2000000000c */
[----:B------:R-:W-:Y:S01]  /*05c0*/  IMAD.MOV.U32 R7, RZ, RZ, -0x1 ;  /* 0xffffffffff077424 */ /* 0x000fe200078e00ff */
[----:B------:R-:W-:Y:S01]  /*05d0*/  ISETP.GE.U32.AND P0, PT, R2, UR4, PT ;  /* 0x0000000402007c0c */ /* 0x000fe2000bf06070 */
[----:B------:R-:W-:Y:S02]  /*05e0*/  IMAD.MOV.U32 R6, RZ, RZ, -0x1 ;  /* 0xffffffffff067424 */ /* 0x000fe400078e00ff */
[----:B------:R-:W-:Y:S01]  /*05f0*/  IMAD.MOV.U32 R5, RZ, RZ, -0x1 ;  /* 0xffffffffff057424 */ /* 0x000fe200078e00ff */
[----:B------:R-:W-:-:S13]  /*0600*/  ISETP.GE.U32.AND.EX P0, PT, R3, UR5, PT, P0 ;  /* 0x0000000503007c0c */ /* 0x000fda000bf06100 */
[----:B------:R-:W-:Y:S05]  /*0610*/  @P0 BRA `(.L_x_4) ;  /* 0x00000004005c0947 */ /* 0x000fea0003800000 */
[----:B------:R-:W0:Y:S01]  /*0620*/  LDC.64 R16, c[0x0][0x628] ;  /* 0x00018a00ff107b82 */ /* 0x000e220000000a00 */
[----:B------:R-:W-:Y:S02]  /*0630*/  IMAD.MOV.U32 R6, RZ, RZ, R2 ;  /* 0x000000ffff067224 */ /* 0x000fe400078e0002 */
[----:B------:R-:W-:-:S05]  /*0640*/  IMAD.MOV.U32 R7, RZ, RZ, R3 ;  /* 0x000000ffff077224 */ /* 0x000fca00078e0003 */
[----:B------:R-:W1:Y:S08]  /*0650*/  LDC R18, c[0x0][0x630] ;  /* 0x00018c00ff127b82 */ /* 0x000e700000000800 */
[----:B------:R-:W2:Y:S01]  /*0660*/  LDC.64 R20, c[0x0][0x620] ;  /* 0x00018800ff147b82 */ /* 0x000ea20000000a00 */
[----:B0-----:R-:W-:-:S04]  /*0670*/  ISETP.NE.U32.AND P0, PT, R16, RZ, PT ;  /* 0x000000ff1000720c */ /* 0x001fc80003f05070 */
[----:B------:R-:W-:-:S13]  /*0680*/  ISETP.NE.AND.EX P0, PT, R17, RZ, PT, P0 ;  /* 0x000000ff1100720c */ /* 0x000fda0003f05300 */
[----:B-12---:R-:W-:Y:S05]  /*0690*/  @!P0 BRA `(.L_x_5) ;  /* 0x0000000000288947 */ /* 0x006fea0003800000 */
[----:B------:R-:W0:Y:S02]  /*06a0*/  LDC R5, c[0x0][0x634] ;  /* 0x00018d00ff057b82 */ /* 0x000e240000000800 */
[----:B0-----:R-:W-:-:S05]  /*06b0*/  IADD3 R5, P0, R2, R5, RZ ;  /* 0x0000000502057210 */ /* 0x001fca0007f1e0ff */
[----:B------:R-:W-:-:S04]  /*06c0*/  IMAD.X R11, RZ, RZ, R3, P0 ;  /* 0x000000ffff0b7224 */ /* 0x000fc800000e0603 */
[----:B------:R-:W-:-:S04]  /*06d0*/  IMAD.WIDE.U32 R6, R11, R16, RZ ;  /* 0x000000100b067225 */ /* 0x000fc800078e00ff */
[----:B------:R-:W-:-:S04]  /*06e0*/  IMAD.WIDE.U32 R12, P0, R5, R17, R6 ;  /* 0x00000011050c7225 */ /* 0x000fc80007800006 */
[----:B------:R-:W-:-:S04]  /*06f0*/  IMAD.WIDE.U32 R6, R5, R16, RZ ;  /* 0x0000001005067225 */ /* 0x000fc800078e00ff */
[----:B------:R-:W-:Y:S01]  /*0700*/  IMAD.X R15, RZ, RZ, RZ, P0 ;  /* 0x000000ffff0f7224 */ /* 0x000fe200000e06ff */
[----:B------:R-:W-:Y:S01]  /*0710*/  IADD3 RZ, P0, R7, R12, RZ ;  /* 0x0000000c07ff7210 */ /* 0x000fe20007f1e0ff */
[----:B------:R-:W-:-:S04]  /*0720*/  IMAD.MOV.U32 R14, RZ, RZ, R13 ;  /* 0x000000ffff0e7224 */ /* 0x000fc800078e000d */
[----:B------:R-:W-:-:S08]  /*0730*/  IMAD.WIDE.U32.X R6, R11, R17, R14, P0 ;  /* 0x000000110b067225 */ /* 0x000fd000000e040e */
.L_x_5:
[--C-:B------:R-:W-:Y:S01]  /*0740*/  SHF.R.U64 R26, R6, R18, R7.reuse ;  /* 0x00000012061a7219 */ /* 0x100fe20000001207 */
[----:B------:R-:W0:Y:S01]  /*0750*/  LDC.64 R22, c[0x0][0x640] ;  /* 0x00019000ff167b82 */ /* 0x000e220000000a00 */
[----:B------:R-:W-:Y:S01]  /*0760*/  I2FP.F32.U32 R5, R8 ;  /* 0x0000000800057245 */ /* 0x000fe20000201000 */
[----:B------:R-:W-:Y:S01]  /*0770*/  ULDC UR4, c[0x0][0x150] ;  /* 0x0000540000047ab9 */ /* 0x000fe20000000800 */
[----:B------:R-:W-:Y:S02]  /*0780*/  SHF.R.U32.HI R6, RZ, R18, R7 ;  /* 0x00000012ff067219 */ /* 0x000fe40000011607 */
[----:B------:R-:W-:Y:S01]  /*0790*/  IADD3 R11, P0, RZ, -R26, RZ ;  /* 0x8000001aff0b7210 */ /* 0x000fe20007f1e0ff */
[----:B------:R-:W-:Y:S01]  /*07a0*/  FMUL R5, R5, UR4 ;  /* 0x0000000405057c20 */ /* 0x000fe20008400000 */
[----:B------:R-:W-:Y:S01]  /*07b0*/  ULDC UR4, c[0x0][0x154] ;  /* 0x0000550000047ab9 */ /* 0x000fe20000000800 */
[----:B------:R-:W1:Y:S02]  /*07c0*/  LDC R14, c[0x0][0x618] ;  /* 0x00018600ff0e7b82 */ /* 0x000e640000000800 */
[----:B------:R-:W-:-:S02]  /*07d0*/  IMAD.X R13, RZ, RZ, ~R6, P0 ;  /* 0x000000ffff0d7224 */ /* 0x000fc400000e0e06 */
[----:B------:R-:W2:Y:S01]  /*07e0*/  F2I.U32.TRUNC.NTZ R5, R5 ;  /* 0x0000000500057305 */ /* 0x000ea2000020f000 */
[----:B------:R-:W-:-:S03]  /*07f0*/  IMAD.WIDE.U32 R6, R11, R20, R2 ;  /* 0x000000140b067225 */ /* 0x000fc600078e0002 */
[----:B------:R-:W3:Y:S01]  /*0800*/  LDC R9, c[0x0][0x144] ;  /* 0x00005100ff097b82 */ /* 0x000ee20000000800 */
[----:B------:R-:W-:-:S04]  /*0810*/  IMAD R12, R13, R20, RZ ;  /* 0x000000140d0c7224 */ /* 0x000fc800078e02ff */
[----:B------:R-:W-:Y:S02]  /*0820*/  IMAD R11, R11, R21, R12 ;  /* 0x000000150b0b7224 */ /* 0x000fe400078e020c */
[----:B------:R-:W-:Y:S01]  /*0830*/  IMAD.MOV.U32 R12, RZ, RZ, 0x1 ;  /* 0x00000001ff0c7424 */ /* 0x000fe200078e00ff */
[----:B------:R-:W4:Y:S01]  /*0840*/  LDC R18, c[0x0][0x608] ;  /* 0x00018200ff127b82 */ /* 0x000f220000000800 */
[----:B------:R-:W-:Y:S01]  /*0850*/  IMAD.IADD R11, R7, 0x1, R11 ;  /* 0x00000001070b7824 */ /* 0x000fe200078e020b */
[----:B0-----:R-:W-:Y:S01]  /*0860*/  ISETP.NE.U32.AND P0, PT, R22, RZ, PT ;  /* 0x000000ff1600720c */ /* 0x001fe20003f05070 */
[----:B--2---:R-:W-:-:S03]  /*0870*/  IMAD.MOV R7, RZ, RZ, -R5 ;  /* 0x000000ffff077224 */ /* 0x004fc600078e0a05 */
[----:B------:R-:W-:Y:S02]  /*0880*/  ISETP.NE.AND.EX P0, PT, R23, RZ, PT, P0 ;  /* 0x000000ff1700720c */ /* 0x000fe40003f05300 */
[----:B------:R-:W0:Y:S01]  /*0890*/  LDC R13, c[0x0][0x658] ;  /* 0x00019600ff0d7b82 */ /* 0x000e220000000800 */
[--C-:B-1----:R-:W-:Y:S02]  /*08a0*/  SHF.R.U64 R16, R6, R14, R11.reuse ;  /* 0x0000000e06107219 */ /* 0x102fe4000000120b */
[----:B------:R-:W-:Y:S02]  /*08b0*/  I2FP.F32.U32 R6, R10 ;  /* 0x0000000a00067245 */ /* 0x000fe40000201000 */
[----:B------:R-:W-:-:S03]  /*08c0*/  SHF.R.U32.HI R11, RZ, R14, R11 ;  /* 0x0000000eff0b7219 */ /* 0x000fc6000001160b */
[----:B------:R-:W1:Y:S01]  /*08d0*/  LDC R17, c[0x0][0x148] ;  /* 0x00005200ff117b82 */ /* 0x000e620000000800 */
[----:B---3--:R-:W-:Y:S02]  /*08e0*/  IMAD R5, R9, R7, R8 ;  /* 0x0000000709057224 */ /* 0x008fe400078e0208 */
[----:B------:R-:W-:Y:S01]  /*08f0*/  FMUL R7, R6, UR4 ;  /* 0x0000000406077c20 */ /* 0x000fe20008400000 */
[----:B------:R-:W-:-:S03]  /*0900*/  IMAD.MOV.U32 R6, RZ, RZ, -0x1 ;  /* 0xffffffffff067424 */ /* 0x000fc600078e00ff */
[----:B------:R2:W3:Y:S01]  /*0910*/  F2I.U32.TRUNC.NTZ R15, R7 ;  /* 0x00000007000f7305 */ /* 0x0004e2000020f000 */
[----:B------:R-:W1:Y:S01]  /*0920*/  LDC R21, c[0x0][0x600] ;  /* 0x00018000ff157b82 */ /* 0x000e620000000800 */
[-CC-:B----4-:R-:W-:Y:S02]  /*0930*/  SHF.R.U64 R27, R16, R18.reuse, R11.reuse ;  /* 0x00000012101b7219 */ /* 0x190fe4000000120b */
[----:B------:R-:W-:-:S05]  /*0940*/  SHF.R.U32.HI R8, RZ, R18, R11 ;  /* 0x00000012ff087219 */ /* 0x000fca000001160b */
[----:B------:R-:W4:Y:S01]  /*0950*/  LDC R20, c[0x0][0x648] ;  /* 0x00019200ff147b82 */ /* 0x000f220000000800 */
[-CC-:B0-----:R-:W-:Y:S02]  /*0960*/  SHF.R.U64 R18, R27, R13.reuse, R8.reuse ;  /* 0x0000000d1b127219 */ /* 0x181fe40000001208 */
[-C--:B------:R-:W-:Y:S02]  /*0970*/  SHF.L.U32 R6, R6, R13.reuse, RZ ;  /* 0x0000000d06067219 */ /* 0x080fe400000006ff */
[-C--:B------:R-:W-:Y:S02]  /*0980*/  SHF.R.U32.HI R8, RZ, R13.reuse, R8 ;  /* 0x0000000dff087219 */ /* 0x080fe40000011608 */
[----:B------:R-:W-:Y:S01]  /*0990*/  LOP3.LUT R14, RZ, R6, RZ, 0x33, !PT ;  /* 0x00000006ff0e7212 */ /* 0x000fe200078e33ff */
[----:B------:R-:W0:Y:S01]  /*09a0*/  LDC R25, c[0x0][0x638] ;  /* 0x00018e00ff197b82 */ /* 0x000e220000000800 */
[----:B------:R-:W-:Y:S01]  /*09b0*/  SHF.L.U32 R11, R12, R13, RZ ;  /* 0x0000000d0c0b7219 */ /* 0x000fe200000006ff */
[----:B------:R-:W-:-:S02]  /*09c0*/  IMAD.MOV.U32 R6, RZ, RZ, R18 ;  /* 0x000000ffff067224 */ /* 0x000fc400078e0012 */
[----:B--2---:R-:W-:-:S04]  /*09d0*/  IMAD.MOV.U32 R7, RZ, RZ, R8 ;  /* 0x000000ffff077224 */ /* 0x004fc800078e0008 */
[----:B------:R-:W2:Y:S01]  /*09e0*/  LDC R24, c[0x0][0x610] ;  /* 0x00018400ff187b82 */ /* 0x000ea20000000800 */
[----:B---3--:R-:W-:Y:S05]  /*09f0*/  @!P0 BRA `(.L_x_6) ;  /* 0x0000000000288947 */ /* 0x008fea0003800000 */
[----:B------:R-:W3:Y:S02]  /*0a00*/  LDC R13, c[0x0][0x64c] ;  /* 0x00019300ff0d7b82 */ /* 0x000ee40000000800 */
[----:B---3--:R-:W-:-:S05]  /*0a10*/  IADD3 R13, P0, R18, R13, RZ ;  /* 0x0000000d120d7210 */ /* 0x008fca0007f1e0ff */
        /* <DEDUP_REMOVED lines=8> */
.L_x_6:
[----:B----4-:R-:W-:Y:S01]  /*0aa0*/  SHF.R.U64 R6, R6, R20, R7 ;  /* 0x0000001406067219 */ /* 0x010fe20000001207 */
[----:B-1----:R-:W-:Y:S01]  /*0ab0*/  VIADD R7, R21, 0xffffffff ;  /* 0xffffffff15077836 */ /* 0x002fe20000000000 */
[----:B------:R-:W-:Y:S01]  /*0ac0*/  LOP3.LUT R14, R27, R14, RZ, 0xc0, !PT ;  /* 0x0000000e1b0e7212 */ /* 0x000fe200078ec0ff */
[----:B------:R-:W-:Y:S02]  /*0ad0*/  IMAD.MOV R15, RZ, RZ, -R15 ;  /* 0x000000ffff0f7224 */ /* 0x000fe400078e0a0f */
[----:B------:R-:W-:Y:S01]  /*0ae0*/  IMAD.MOV R8, RZ, RZ, -R6 ;  /* 0x000000ffff087224 */ /* 0x000fe200078e0a06 */
[----:B------:R-:W-:Y:S01]  /*0af0*/  LOP3.LUT R7, R16, R7, RZ, 0xc0, !PT ;  /* 0x0000000710077212 */ /* 0x000fe200078ec0ff */
[----:B------:R-:W-:Y:S02]  /*0b00*/  IMAD R14, R11, R6, R14 ;  /* 0x000000060b0e7224 */ /* 0x000fe400078e020e */
[----:B------:R-:W-:Y:S02]  /*0b10*/  @P3 IMAD R5, R17, R15, R10 ;  /* 0x0000000f11053224 */ /* 0x000fe400078e020a */
[----:B0-----:R-:W-:-:S02]  /*0b20*/  IMAD R6, R8, R25, R18 ;  /* 0x0000001908067224 */ /* 0x001fc400078e0212 */
[----:B--2---:R-:W-:Y:S02]  /*0b30*/  IMAD R5, R14, R24, R5 ;  /* 0x000000180e057224 */ /* 0x004fe400078e0205 */
[----:B------:R-:W-:Y:S02]  /*0b40*/  IMAD R8, R6, R21, R7 ;  /* 0x0000001506087224 */ /* 0x000fe400078e0207 */
[----:B------:R-:W-:-:S03]  /*0b50*/  IMAD.MOV.U32 R12, RZ, RZ, 0x1 ;  /* 0x00000001ff0c7424 */ /* 0x000fc600078e00ff */
[----:B------:R-:W-:Y:S02]  /*0b60*/  SEL R6, R8, R5, !P3 ;  /* 0x0000000508067207 */ /* 0x000fe40005800000 */
[----:B------:R-:W-:Y:S01]  /*0b70*/  SEL R7, R5, R8, !P3 ;  /* 0x0000000805077207 */ /* 0x000fe20005800000 */
[----:B------:R-:W-:-:S07]  /*0b80*/  IMAD.MOV.U32 R5, RZ, RZ, R26 ;  /* 0x000000ffff057224 */ /* 0x000fce00078e001a */
.L_x_4:
[----:B------:R-:W-:-:S08]  /*0b90*/  NOP ;  /* 0x0000000000007918 */ /* 0x000fd00000000000 */
[----:B------:R-:W0:Y:S02]  /*0ba0*/  USETMAXREG.TRY_ALLOC.CTAPOOL UP0, 0xe8 ;  /* 0x000000e8000079c8 */ /* 0x000e240008000600 */
[----:B0-----:R-:W-:-:S13]  /*0bb0*/  PLOP3.LUT P0, PT, PT, PT, UP0, 0x80, 0x0 ;  /* 0x000000000000781c */ /* 0x001fda0003f0f008 */
[----:B------:R-:W-:Y:S05]  /*0bc0*/  @!P0 BRA `(.L_x_4) ;  /* 0xfffffffc00f08947 */ /* 0x000fea000383ffff */
[----:B------:R-:W-:Y:S01]  /*0bd0*/  ULDC.64 UR4, c[0x0][0x598] ;  /* 0x0001660000047ab9 */ /* 0x000fe20000000a00 */
[----:B------:R-:W-:Y:S01]  /*0be0*/  ULDC.64 UR18, c[0x0][0x208] ;  /* 0x0000820000127ab9 */ /* 0x000fe20000000a00 */
[----:B------:R-:W-:-:S04]  /*0bf0*/  ISETP.NE.U32.AND P0, PT, RZ, UR4, PT ;  /* 0x00000004ff007c0c */ /* 0x000fc8000bf05070 */
[----:B------:R-:W-:-:S13]  /*0c00*/  ISETP.NE.AND.EX P0, PT, RZ, UR5, PT, P0 ;  /* 0x00000005ff007c0c */ /* 0x000fda000bf05300 */
[----:B------:R-:W-:Y:S05]  /*0c10*/  @!P0 BRA `(.L_x_7) ;  /* 0x00000000001c8947 */ /* 0x000fea0003800000 */
[----:B------:R-:W0:Y:S02]  /*0c20*/  LDC.64 R8, c[0x0][0x598] ;  /* 0x00016600ff087b82 */ /* 0x000e240000000a00 */
[----:B0-----:R-:W2:Y:S02]  /*0c30*/  LDG.E.64 R8, desc[UR18][R8.64] ;  /* 0x0000001208087981 */ /* 0x001ea4000c1e1b00 */
[----:B--2---:R-:W-:-:S04]  /*0c40*/  ISETP.NE.U32.AND P0, PT, R8, RZ, PT ;  /* 0x000000ff0800720c */ /* 0x004fc80003f05070 */
[----:B------:R-:W-:-:S13]  /*0c50*/  ISETP.NE.AND.EX P0, PT, R9, RZ, PT, P0 ;  /* 0x000000ff0900720c */ /* 0x000fda0003f05300 */
[----:B------:R-:W-:Y:S05]  /*0c60*/  @!P0 BRA `(.L_x_7) ;  /* 0x0000000000088947 */ /* 0x000fea0003800000 */
[----:B------:R0:W5:Y:S01]  /*0c70*/  LD.E R8, desc[UR18][R8.64] ;  /* 0x0000001208087980 */ /* 0x000162000c101900 */
[----:B------:R-:W-:Y:S05]  /*0c80*/  BRA `(.L_x_8) ;  /* 0x0000000000207947 */ /* 0x000fea0003800000 */
.L_x_7:
[----:B------:R-:W-:Y:S02]  /*0c90*/  ULDC.64 UR4, c[0x0][0x588] ;  /* 0x0001620000047ab9 */ /* 0x000fe40000000a00 */
[----:B------:R-:W-:-:S04]  /*0ca0*/  ISETP.NE.U32.AND P0, PT, RZ, UR4, PT ;  /* 0x00000004ff007c0c */ /* 0x000fc8000bf05070 */
[----:B------:R-:W-:-:S13]  /*0cb0*/  ISETP.NE.AND.EX P0, PT, RZ, UR5, PT, P0 ;  /* 0x00000005ff007c0c */ /* 0x000fda000bf05300 */
[----:B------:R-:W-:Y:S05]  /*0cc0*/  @!P0 BRA `(.L_x_9) ;  /* 0x00000000000c8947 */ /* 0x000fea0003800000 */
[----:B------:R-:W0:Y:S02]  /*0cd0*/  LDC.64 R8, c[0x0][0x588] ;  /* 0x00016200ff087b82 */ /* 0x000e240000000a00 */
[----:B0-----:R1:W5:Y:S01]  /*0ce0*/  LDG.E R8, desc[UR18][R8.64] ;  /* 0x0000001208087981 */ /* 0x001362000c1e1900 */
[----:B------:R-:W-:Y:S05]  /*0cf0*/  BRA `(.L_x_8) ;  /* 0x0000000000047947 */ /* 0x000fea0003800000 */
.L_x_9:
[----:B------:R-:W2:Y:S02]  /*0d00*/  LDC R8, c[0x0][0x580] ;  /* 0x00016000ff087b82 */ /* 0x000ea40000000800 */
.L_x_8:
[----:B------:R-:W-:Y:S02]  /*0d10*/  ULDC.64 UR4, c[0x0][0x5a0] ;  /* 0x0001680000047ab9 */ /* 0x000fe40000000a00 */
[----:B------:R-:W-:-:S04]  /*0d20*/  ISETP.NE.U32.AND P0, PT, RZ, UR4, PT ;  /* 0x00000004ff007c0c */ /* 0x000fc8000bf05070 */
[----:B------:R-:W-:-:S13]  /*0d30*/  ISETP.NE.AND.EX P0, PT, RZ, UR5, PT, P0 ;  /* 0x00000005ff007c0c */ /* 0x000fda000bf05300 */
[----:B------:R-:W-:Y:S05]  /*0d40*/  @!P0 BRA `(.L_x_10) ;  /* 0x00000000001c8947 */ /* 0x000fea0003800000 */
[----:B------:R-:W3:Y:S02]  /*0d50*/  LDC.64 R10, c[0x0][0x5a0] ;  /* 0x00016800ff0a7b82 */ /* 0x000ee40000000a00 */
[----:B---3--:R-:W3:Y:S02]  /*0d60*/  LDG.E.64 R10, desc[UR18][R10.64] ;  /* 0x000000120a0a7981 */ /* 0x008ee4000c1e1b00 */
[----:B---3--:R-:W-:-:S04]  /*0d70*/  ISETP.NE.U32.AND P0, PT, R10, RZ, PT ;  /* 0x000000ff0a00720c */ /* 0x008fc80003f05070 */
[----:B------:R-:W-:-:S13]  /*0d80*/  ISETP.NE.AND.EX P0, PT, R11, RZ, PT, P0 ;  /* 0x000000ff0b00720c */ /* 0x000fda0003f05300 */
[----:B------:R-:W-:Y:S05]  /*0d90*/  @!P0 BRA `(.L_x_10) ;  /* 0x0000000000088947 */ /* 0x000fea0003800000 */
[----:B01----:R0:W5:Y:S01]  /*0da0*/  LD.E R9, desc[UR18][R10.64] ;  /* 0x000000120a097980 */ /* 0x003162000c101900 */
[----:B------:R-:W-:Y:S05]  /*0db0*/  BRA `(.L_x_11) ;  /* 0x0000000000207947 */ /* 0x000fea0003800000 */
.L_x_10:
[----:B------:R-:W-:Y:S02]  /*0dc0*/  ULDC.64 UR4, c[0x0][0x590] ;  /* 0x0001640000047ab9 */ /* 0x000fe40000000a00 */
[----:B------:R-:W-:-:S04]  /*0dd0*/  ISETP.NE.U32.AND P0, PT, RZ, UR4, PT ;  /* 0x00000004ff007c0c */ /* 0x000fc8000bf05070 */
[----:B------:R-:W-:-:S13]  /*0de0*/  ISETP.NE.AND.EX P0, PT, RZ, UR5, PT, P0 ;  /* 0x00000005ff007c0c */ /* 0x000fda000bf05300 */
[----:B------:R-:W-:Y:S05]  /*0df0*/  @!P0 BRA `(.L_x_12) ;  /* 0x00000000000c8947 */ /* 0x000fea0003800000 */
[----:B------:R-:W0:Y:S02]  /*0e00*/  LDC.64 R10, c[0x0][0x590] ;  /* 0x00016400ff0a7b82 */ /* 0x000e240000000a00 */
[----:B01----:R1:W5:Y:S01]  /*0e10*/  LDG.E R9, desc[UR18][R10.64] ;  /* 0x000000120a097981 */ /* 0x003362000c1e1900 */
[----:B------:R-:W-:Y:S05]  /*0e20*/  BRA `(.L_x_11) ;  /* 0x0000000000047947 */ /* 0x000fea0003800000 */
.L_x_12:
[----:B01----:R-:W3:Y:S02]  /*0e30*/  LDC R9, c[0x0][0x584] ;  /* 0x00016100ff097b82 */ /* 0x003ee40000000800 */
.L_x_11:
[----:B------:R-:W-:-:S13]  /*0e40*/  LOP3.LUT P0, RZ, R12, 0xff, RZ, 0xc0, !PT ;  /* 0x000000ff0cff7812 */ /* 0x000fda000780c0ff */
[----:B------:R-:W-:Y:S05]  /*0e50*/  @!P0 EXIT ;  /* 0x000000000000894d */ /* 0x000fea0003800000 */
[----:B------:R-:W-:Y:S01]  /*0e60*/  ULDC UR4, c[0x0][0x28c] ;  /* 0x0000a30000047ab9 */ /* 0x000fe20000000800 */
[----:B------:R-:W-:Y:S01]  /*0e70*/  LOP3.LUT R142, R4, 0x1, RZ, 0xfc, !PT ;  /* 0x00000001048e7812 */ /* 0x000fe200078efcff */
[----:B------:R-:W-:-:S04]  /*0e80*/  UIADD3 UR4, UR4, 0x1f, URZ ;  /* 0x0000001f04047890 */ /* 0x000fc8000fffe03f */
[----:B------:R-:W-:-:S04]  /*0e90*/  USHF.R.S32.HI UR5, URZ, 0x1f, UR4 ;  /* 0x0000001f3f057899 */ /* 0x000fc80008011404 */
[----:B------:R-:W-:-:S03]  /*0ea0*/  ULEA.HI UR5, UR5, UR4, URZ, 0x5 ;  /* 0x0000000405057291 */ /* 0x000fc6000f8f283f */
[----:B------:R-:W-:Y:S01]  /*0eb0*/  UMOV UR4, URZ ;  /* 0x0000003f00047c82 */ /* 0x000fe20008000000 */
[----:B------:R-:W-:-:S03]  /*0ec0*/  USHF.R.S32.HI UR9, URZ, 0x5, UR5 ;  /* 0x000000053f097899 */ /* 0x000fc60008011405 */
[----:B------:R-:W-:-:S09]  /*0ed0*/  UMOV UR5, URZ ;  /* 0x0000003f00057c82 */ /* 0x000fd20008000000 */
.L_x_165:
[----:B01----:R-:W-:Y:S01]  /*0ee0*/  LOP3.LUT R10, R0, 0x80, RZ, 0xc0, !PT ;  /* 0x00000080000a7812 */ /* 0x003fe200078ec0ff */
[----:B------:R-:W0:Y:S01]  /*0ef0*/  S2UR UR13, SR_CgaCtaId ;  /* 0x00000000000d79c3 */ /* 0x000e220000008800 */
[----:B------:R-:W-:Y:S01]  /*0f00*/  UMOV UR12, 0x400 ;  /* 0x00000400000c7882 */ /* 0x000fe20000000000 */
[----:B------:R-:W-:Y:S01]  /*0f10*/  UMOV UR6, URZ ;  /* 0x0000003f00067c82 */ /* 0x000fe20008000000 */
[----:B------:R-:W-:Y:S01]  /*0f20*/  SHF.R.U32.HI R10, RZ, 0x7, R10 ;  /* 0x00000007ff0a7819 */ /* 0x000fe2000001160a */
[----:B------:R-:W-:Y:S01]  /*0f30*/  UMOV UR7, URZ ;  /* 0x0000003f00077c82 */ /* 0x000fe20008000000 */
[----:B------:R-:W-:Y:S01]  /*0f40*/  UMOV UR16, UR5 ;  /* 0x0000000500107c82 */ /* 0x000fe20008000000 */
[----:B------:R-:W-:Y:S02]  /*0f50*/  CS2R R18, SRZ ;  /* 0x0000000000127805 */ /* 0x000fe4000001ff00 */
[----:B------:R-:W-:Y:S01]  /*0f60*/  CS2R R16, SRZ ;  /* 0x0000000000107805 */ /* 0x000fe2000001ff00 */
[----:B------:R-:W1:Y:S01]  /*0f70*/  LDC R11, c[0x0][0x28c] ;  /* 0x0000a300ff0b7b82 */ /* 0x000e620000000800 */
[----:B----4-:R-:W4:Y:S01]  /*0f80*/  SHFL.IDX PT, R10, R10, RZ, 0x1f ;  /* 0x00001fff0a0a7589 */ /* 0x010f2200000e0000 */
[----:B------:R-:W-:-:S02]  /*0f90*/  CS2R R20, SRZ ;  /* 0x0000000000147805 */ /* 0x000fc4000001ff00 */
[----:B------:R-:W-:Y:S02]  /*0fa0*/  CS2R R22, SRZ ;  /* 0x0000000000167805 */ /* 0x000fe4000001ff00 */
[----:B------:R-:W-:Y:S02]  /*0fb0*/  CS2R R88, SRZ ;  /* 0x0000000000587805 */ /* 0x000fe4000001ff00 */
[----:B------:R-:W-:Y:S02]  /*0fc0*/  CS2R R90, SRZ ;  /* 0x00000000005a7805 */ /* 0x000fe4000001ff00 */
[----:B------:R-:W-:Y:S02]  /*0fd0*/  CS2R R92, SRZ ;  /* 0x00000000005c7805 */ /* 0x000fe4000001ff00 */
[----:B------:R-:W-:Y:S02]  /*0fe0*/  CS2R R96, SRZ ;  /* 0x0000000000607805 */ /* 0x000fe4000001ff00 */
        /* <DEDUP_REMOVED lines=16> */
[----:B-1----:R-:W-:Y:S02]  /*10f0*/  ISETP.GE.AND P0, PT, R11, 0x1, PT ;  /* 0x000000010b00780c */ /* 0x002fe40003f06270 */
[----:B------:R-:W-:Y:S02]  /*1100*/  CS2R R128, SRZ ;  /* 0x0000000000807805 */ /* 0x000fe4000001ff00 */
[----:B----4-:R-:W-:-:S02]  /*1110*/  R2UR UR8, R10 ;  /* 0x000000000a0872ca */ /* 0x010fc400000e0000 */
[----:B------:R-:W-:Y:S02]  /*1120*/  CS2R R130, SRZ ;  /* 0x0000000000827805 */ /* 0x000fe4000001ff00 */
[----:B------:R-:W-:Y:S02]  /*1130*/  CS2R R132, SRZ ;  /* 0x0000000000847805 */ /* 0x000fe4000001ff00 */
[----:B------:R-:W-:Y:S02]  /*1140*/  CS2R R134, SRZ ;  /* 0x0000000000867805 */ /* 0x000fe4000001ff00 */
[----:B------:R-:W-:Y:S02]  /*1150*/  CS2R R136, SRZ ;  /* 0x0000000000887805 */ /* 0x000fe4000001ff00 */
[----:B------:R-:W-:Y:S02]  /*1160*/  CS2R R138, SRZ ;  /* 0x00000000008a7805 */ /* 0x000fe4000001ff00 */
[----:B------:R-:W-:Y:S01]  /*1170*/  CS2R R140, SRZ ;  /* 0x00000000008c7805 */ /* 0x000fe2000001ff00 */
[----:B------:R-:W-:Y:S01]  /*1180*/  IMAD.MOV.U32 R143, RZ, RZ, RZ ;  /* 0x000000ffff8f7224 */ /* 0x000fe200078e00ff */
[----:B------:R-:W-:Y:S01]  /*1190*/  CS2R R56, SRZ ;  /* 0x0000000000387805 */ /* 0x000fe2000001ff00 */
[----:B------:R-:W-:Y:S01]  /*11a0*/  IMAD.MOV.U32 R145, RZ, RZ, RZ ;  /* 0x000000ffff917224 */ /* 0x000fe200078e00ff */
[----:B------:R-:W-:Y:S01]  /*11b0*/  CS2R R58, SRZ ;  /* 0x00000000003a7805 */ /* 0x000fe2000001ff00 */
[----:B--23--:R-:W-:Y:S01]  /*11c0*/  IMAD.U32 R13, RZ, RZ, UR4 ;  /* 0x00000004ff0d7e24 */ /* 0x00cfe2000f8e00ff */
[----:B------:R-:W-:Y:S01]  /*11d0*/  CS2R R60, SRZ ;  /* 0x00000000003c7805 */ /* 0x000fe2000001ff00 */
[----:B------:R-:W-:Y:S01]  /*11e0*/  ULEA.HI UR10, UR8, UR8, URZ, 0x1 ;  /* 0x00000008080a7291 */ /* 0x000fe2000f8f083f */
[----:B------:R-:W-:-:S02]  /*11f0*/  CS2R R62, SRZ ;  /* 0x00000000003e7805 */ /* 0x000fc4000001ff00 */
[----:B------:R-:W-:Y:S02]  /*1200*/  CS2R R64, SRZ ;  /* 0x0000000000407805 */ /* 0x000fe4000001ff00 */
[----:B------:R-:W-:Y:S01]  /*1210*/  CS2R R66, SRZ ;  /* 0x0000000000427805 */ /* 0x000fe2000001ff00 */
[----:B------:R-:W-:Y:S01]  /*1220*/  ULOP3.LUT UR11, UR10, 0x1ffffe, URZ, 0xc0, !UPT ;  /* 0x001ffffe0a0b7892 */ /* 0x000fe2000f8ec03f */
[----:B------:R-:W-:Y:S01]  /*1230*/  CS2R R68, SRZ ;  /* 0x0000000000447805 */ /* 0x000fe2000001ff00 */
[----:B0-----:R-:W-:Y:S01]  /*1240*/  ULEA UR10, UR13, UR12, 0x18 ;  /* 0x0000000c0d0a7291 */ /* 0x001fe2000f8ec03f */
[----:B------:R-:W-:Y:S01]  /*1250*/  CS2R R70, SRZ ;  /* 0x0000000000467805 */ /* 0x000fe2000001ff00 */
[----:B------:R-:W-:Y:S01]  /*1260*/  UIADD3 UR11, UR8, -UR11, URZ ;  /* 0x8000000b080b7290 */ /* 0x000fe2000fffe03f */
[----:B------:R-:W-:Y:S02]  /*1270*/  CS2R R72, SRZ ;  /* 0x0000000000487805 */ /* 0x000fe4000001ff00 */
[----:B------:R-:W-:Y:S01]  /*1280*/  CS2R R74, SRZ ;  /* 0x00000000004a7805 */ /* 0x000fe2000001ff00 */
[----:B------:R-:W-:Y:S01]  /*1290*/  UMOV UR8, URZ ;  /* 0x0000003f00087c82 */ /* 0x000fe20008000000 */
[----:B------:R-:W-:Y:S01]  /*12a0*/  ULEA UR11, UR11, UR10, 0xb ;  /* 0x0000000a0b0b7291 */ /* 0x000fe2000f8e583f */
[----:B------:R-:W-:-:S02]  /*12b0*/  CS2R R76, SRZ ;  /* 0x00000000004c7805 */ /* 0x000fc4000001ff00 */
[----:B------:R-:W-:Y:S02]  /*12c0*/  CS2R R78, SRZ ;  /* 0x00000000004e7805 */ /* 0x000fe4000001ff00 */
[----:B------:R-:W-:Y:S01]  /*12d0*/  CS2R R80, SRZ ;  /* 0x0000000000507805 */ /* 0x000fe2000001ff00 */
[----:B------:R-:W-:Y:S01]  /*12e0*/  UIADD3 UR11, UR11, 0x100, URZ ;  /* 0x000001000b0b7890 */ /* 0x000fe2000fffe03f */
[----:B------:R-:W-:Y:S02]  /*12f0*/  CS2R R82, SRZ ;  /* 0x0000000000527805 */ /* 0x000fe4000001ff00 */
[----:B------:R-:W-:Y:S02]  /*1300*/  CS2R R84, SRZ ;  /* 0x0000000000547805 */ /* 0x000fe4000001ff00 */
[----:B------:R-:W-:Y:S01]  /*1310*/  CS2R R86, SRZ ;  /* 0x0000000000567805 */ /* 0x000fe2000001ff00 */
[----:B------:R-:W-:Y:S01]  /*1320*/  USHF.R.U32.HI UR11, URZ, 0x4, UR11 ;  /* 0x000000043f0b7899 */ /* 0x000fe2000801160b */
[----:B------:R-:W-:-:S02]  /*1330*/  CS2R R24, SRZ ;  /* 0x0000000000187805 */ /* 0x000fc4000001ff00 */
[----:B------:R-:W-:Y:S02]  /*1340*/  CS2R R26, SRZ ;  /* 0x00000000001a7805 */ /* 0x000fe4000001ff00 */
[----:B------:R-:W-:Y:S01]  /*1350*/  CS2R R28, SRZ ;  /* 0x00000000001c7805 */ /* 0x000fe2000001ff00 */
[----:B------:R-:W-:Y:S01]  /*1360*/  ULOP3.LUT UR11, UR11, 0x3fff, URZ, 0xc0, !UPT ;  /* 0x00003fff0b0b7892 */ /* 0x000fe2000f8ec03f */
        /* <DEDUP_REMOVED lines=12> */
[----:B------:R-:W-:Y:S01]  /*1430*/  CS2R R54, SRZ ;  /* 0x0000000000367805 */ /* 0x000fe2000001ff00 */
[----:B------:R-:W-:Y:S06]  /*1440*/  @!P0 BRA `(.L_x_13) ;  /* 0x0000000800308947 */ /* 0x000fec0003800000 */
[----:B------:R-:W-:-:S13]  /*1450*/  ISETP.NE.AND P1, PT, R142, 0x3, PT ;  /* 0x000000038e00780c */ /* 0x000fda0003f25270 */
[----:B------:R-:W-:Y:S05]  /*1460*/  @!P1 BRA `(.L_x_14) ;  /* 0x0000000000049947 */ /* 0x000fea0003800000 */
[----:B------:R-:W-:Y:S01]  /*1470*/  BPT.TRAP 0x1 ;  /* 0x000000040000795c */ /* 0x000fe20000300000 */
.L_x_14:
[----:B------:R-:W-:Y:S01]  /*1480*/  ULEA UR7, UR5, UR10, 0x3 ;  /* 0x0000000a05077291 */ /* 0x000fe2000f8e183f */
[----:B------:R-:W-:-:S05]  /*1490*/  IMAD.U32 R10, RZ, RZ, UR4 ;  /* 0x00000004ff0a7e24 */ /* 0x000fca000f8e00ff */
[----:B------:R-:W-:-:S04]  /*14a0*/  SHF.L.U32 R10, R10, 0x1f, RZ ;  /* 0x0000001f0a0a7819 */ /* 0x000fc800000006ff */
[----:B------:R0:W1:Y:S01]  /*14b0*/  SYNCS.PHASECHK.TRANS64.TRYWAIT P0, [UR7], R10 ;  /* 0x0000000aff0075a7 */ /* 0x0000620008000147 */
[----:B------:R-:W-:Y:S05]  /*14c0*/  @!P1 BRA `(.L_x_15) ;  /* 0x0000000000049947 */ /* 0x000fea0003800000 */
[----:B------:R-:W-:Y:S01]  /*14d0*/  BPT.TRAP 0x1 ;  /* 0x000000040000795c */ /* 0x000fe20000300000 */
.L_x_15:
[----:B------:R-:W-:Y:S01]  /*14e0*/  UMOV UR6, 0x1 ;  /* 0x0000000100067882 */ /* 0x000fe20000000000 */
[----:B------:R-:W-:Y:S01]  /*14f0*/  IMAD.MOV.U32 R18, RZ, RZ, RZ ;  /* 0x000000ffff127224 */ /* 0x000fe200078e00ff */
[----:B-1----:R-:W-:Y:S06]  /*1500*/  @P0 BRA `(.L_x_16) ;  /* 0x0000000000080947 */ /* 0x002fec0003800000 */
[----:B------:R-:W1:Y:S02]  /*1510*/  SYNCS.PHASECHK.TRANS64.TRYWAIT P0, [UR7], R10 ;  /* 0x0000000aff0075a7 */ /* 0x000e640008000147 */
[----:B-1----:R-:W-:Y:S05]  /*1520*/  @!P0 BRA `(.L_x_17) ;  /* 0x0000007c00108947 */ /* 0x002fea0003800000 */
.L_x_16:
[----:B------:R-:W-:Y:S01]  /*1530*/  UIADD3 UR7, UR10, 0x4100, URZ ;  /* 0x000041000a077890 */ /* 0x000fe2000fffe03f */
[----:B------:R-:W-:Y:S01]  /*1540*/  WARPGROUP.ARRIVE ;  /* 0x00000000000079c5 */ /* 0x000fe20000000000 */
[----:B------:R-:W-:Y:S01]  /*1550*/  ULOP3.LUT UR12, UR11, 0x10000, URZ, 0xfc, !UPT ;  /* 0x000100000b0c7892 */ /* 0x000fe2000f8efc3f */
[----:B------:R-:W-:Y:S01]  /*1560*/  IMAD.MOV.U32 R19, RZ, RZ, RZ ;  /* 0x000000ffff137224 */ /* 0x000fe200078e00ff */
[----:B------:R-:W-:Y:S01]  /*1570*/  USHF.R.U32.HI UR7, URZ, 0x4, UR7 ;  /* 0x000000043f077899 */ /* 0x000fe20008011607 */
[----:B------:R-:W-:Y:S01]  /*1580*/  CS2R R16, SRZ ;  /* 0x0000000000107805 */ /* 0x000fe2000001ff00 */
[----:B------:R-:W-:Y:S01]  /*1590*/  ULEA UR12, UR5, UR12, 0x9 ;  /* 0x0000000c050c7291 */ /* 0x000fe2000f8e483f */
[----:B------:R-:W-:Y:S01]  /*15a0*/  CS2R R20, SRZ ;  /* 0x0000000000147805 */ /* 0x000fe2000001ff00 */
[----:B------:R-:W-:Y:S01]  /*15b0*/  ULOP3.LUT UR7, UR7, 0x3fff, URZ, 0xc0, !UPT ;  /* 0x00003fff07077892 */ /* 0x000fe2000f8ec03f */
[----:B------:R-:W-:Y:S01]  /*15c0*/  CS2R R22, SRZ ;  /* 0x0000000000167805 */ /* 0x000fe2000001ff00 */
[----:B------:R-:W-:Y:S01]  /*15d0*/  UMOV UR13, 0xc0000010 ;  /* 0xc0000010000d7882 */ /* 0x000fe20000000000 */
[----:B------:R-:W-:Y:S01]  /*15e0*/  UMOV UR15, 0xc0000010 ;  /* 0xc0000010000f7882 */ /* 0x000fe20000000000 */
[----:B------:R-:W-:Y:S01]  /*15f0*/  ULOP3.LUT UR7, UR7, 0x10000, URZ, 0xfc, !UPT ;  /* 0x0001000007077892 */ /* 0x000fe2000f8efc3f */
[----:B------:R-:W-:-:S02]  /*1600*/  CS2R R88, SRZ ;  /* 0x0000000000587805 */ /* 0x000fc4000001ff00 */
[----:B------:R-:W-:Y:S02]  /*1610*/  CS2R R90, SRZ ;  /* 0x00000000005a7805 */ /* 0x000fe4000001ff00 */
[----:B------:R-:W-:Y:S01]  /*1620*/  CS2R R92, SRZ ;  /* 0x00000000005c7805 */ /* 0x000fe2000001ff00 */
[----:B------:R-:W-:Y:S01]  /*1630*/  ULEA UR14, UR5, UR7, 0x7 ;  /* 0x00000007050e7291 */ /* 0x000fe2000f8e383f */
[----:B------:R-:W-:Y:S01]  /*1640*/  CS2R R96, SRZ ;  /* 0x0000000000607805 */ /* 0x000fe2000001ff00 */
[----:B------:R-:W-:Y:S01]  /*1650*/  UIADD3 UR7, UR12, 0x100, URZ ;  /* 0x000001000c077890 */ /* 0x000fe2000fffe03f */
[----:B------:R-:W-:Y:S02]  /*1660*/  CS2R R94, SRZ ;  /* 0x00000000005e7805 */ /* 0x000fe4000001ff00 */
[----:B------:R-:W-:Y:S02]  /*1670*/  CS2R R98, SRZ ;  /* 0x0000000000627805 */ /* 0x000fe4000001ff00 */
[----:B------:R-:W-:-:S02]  /*1680*/  CS2R R100, SRZ ;  /* 0x0000000000647805 */ /* 0x000fc4000001ff00 */
[----:B------:R-:W-:Y:S02]  /*1690*/  CS2R R102, SRZ ;  /* 0x0000000000667805 */ /* 0x000fe4000001ff00 */
[----:B------:R-:W-:Y:S02]  /*16a0*/  CS2R R104, SRZ ;  /* 0x0000000000687805 */ /* 0x000fe4000001ff00 */
[----:B------:R-:W-:Y:S01]  /*16b0*/  CS2R R108, SRZ ;  /* 0x00000000006c7805 */ /* 0x000fe2000001ff00 */
[----:B------:R-:W-:Y:S01]  /*16c0*/  QGMMA.64x64x32.F32.E5M2.E5M2 R56, gdesc[UR12], RZ, !UPT ;  /* 0x00e000000c3879f3 */ /* 0x000fe2000c7038ff */
[----:B------:R-:W-:Y:S01]  /*16d0*/  UMOV UR12, UR7 ;  /* 0x00000007000c7c82 */ /* 0x000fe20008000000 */
[----:B------:R-:W-:Y:S01]  /*16e0*/  ULDC UR7, c[0x0][0x50c] ;  /* 0x0001430000077ab9 */ /* 0x000fe20000000800 */
[----:B------:R-:W-:Y:S01]  /*16f0*/  UMOV UR13, 0xc0000010 ;  /* 0xc0000010000d7882 */ /* 0x000fe20000000000 */
[----:B------:R-:W-:Y:S01]  /*1700*/  UISETP.NE.AND UP0, UPT, UR7, 0x1, UPT ;  /* 0x000000010700788c */ /* 0x000fe2000bf05270 */
[----:B------:R-:W-:Y:S01]  /*1710*/  QGMMA.64x64x32.F32.E5M2.E5M2 R24, gdesc[UR12], RZ, !UPT, gsb0 ;  /* 0x00e000000c1879f3 */ /* 0x000fe2000c0038ff */
[----:B------:R-:W-:-:S02]  /*1720*/  CS2R R106, SRZ ;  /* 0x00000000006a7805 */ /* 0x000fc4000001ff00 */
[----:B------:R-:W-:Y:S01]  /*1730*/  CS2R R110, SRZ ;  /* 0x00000000006e7805 */ /* 0x000fe2000001ff00 */
[----:B------:R-:W-:Y:S01]  /*1740*/  USEL UR7, URZ, 0x1, UP0 ;  /* 0x000000013f077887 */ /* 0x000fe20008000000 */
[----:B------:R-:W-:Y:S02]  /*1750*/  CS2R R112, SRZ ;  /* 0x0000000000707805 */ /* 0x000fe4000001ff00 */
[----:B------:R-:W-:Y:S02]  /*1760*/  CS2R R114, SRZ ;  /* 0x0000000000727805 */ /* 0x000fe4000001ff00 */
[----:B------:R-:W-:Y:S02]  /*1770*/  CS2R R116, SRZ ;  /* 0x0000000000747805 */ /* 0x000fe4000001ff00 */
[----:B------:R-:W-:Y:S02]  /*1780*/  CS2R R118, SRZ ;  /* 0x0000000000767805 */ /* 0x000fe4000001ff00 */
[----:B------:R-:W-:-:S02]  /*1790*/  CS2R R120, SRZ ;  /* 0x0000000000787805 */ /* 0x000fc4000001ff00 */
[----:B------:R-:W-:Y:S02]  /*17a0*/  ISETP.NE.AND P0, PT, RZ, UR7, PT ;  /* 0x00000007ff007c0c */ /* 0x000fe4000bf05270 */
        /* <DEDUP_REMOVED lines=9> */
[----:B------:R-:W-:Y:S01]  /*1840*/  CS2R R140, SRZ ;  /* 0x00000000008c7805 */ /* 0x000fe2000001ff00 */
[----:B------:R-:W-:Y:S02]  /*1850*/  IMAD.MOV.U32 R143, RZ, RZ, RZ ;  /* 0x000000ffff8f7224 */ /* 0x000fe400078e00ff */
[----:B------:R-:W-:Y:S01]  /*1860*/  IMAD.MOV.U32 R145, RZ, RZ, RZ ;  /* 0x000000ffff917224 */ /* 0x000fe200078e00ff */
[----:B------:R-:W-:Y:S06]  /*1870*/  @!P0 BRA `(.L_x_18) ;  /* 0x0000000400088947 */ /* 0x000fec0003800000 */
[----:B------:R-:W-:Y:S02]  /*1880*/  WARPGROUP.DEPBAR.LE gsb0, 0x0 ;  /* 0x00008000000079c5 */ /* 0x000fe40000010000 */
[----:B------:R-:W-:-:S01]  /*1890*/  FADD R145, RZ, R56 ;  /* 0x00000038ff917221 */ /* 0x000fc20000000000 */
[----:B------:R-:W-:Y:S01]  /*18a0*/  FADD R140, RZ, R57 ;  /* 0x00000039ff8c7221 */ /* 0x000fe20000000000 */
        /* <DEDUP_REMOVED lines=62> */
[----:B------:R-:W-:-:S06]  /*1c90*/  UMOV UR6, URZ ;  /* 0x0000003f00067c82 */ /* 0x000fcc0008000000 */
.L_x_18:
[----:B------:R-:W-:-:S04]  /*1ca0*/  UIADD3 UR16, UR5, 0x1, URZ ;  /* 0x0000000105107890 */ /* 0x000fc8000fffe03f */
[----:B------:R-:W-:-:S04]  /*1cb0*/  UISETP.NE.AND UP0, UPT, UR16, 0x2, UPT ;  /* 0x000000021000788c */ /* 0x000fc8000bf05270 */
[----:B------:R-:W-:Y:S02]  /*1cc0*/  USEL UR8, URZ, 0x1, UP0 ;  /* 0x000000013f087887 */ /* 0x000fe40008000000 */
[----:B------:R-:W-:Y:S02]  /*1cd0*/  USEL UR16, UR16, URZ, UP0 ;  /* 0x0000003f10107287 */ /* 0x000fe40008000000 */
[----:B------:R-:W-:-:S06]  /*1ce0*/  ULOP3.LUT UR8, UR4, UR8, URZ, 0x3c, !UPT ;  /* 0x0000000804087292 */ /* 0x000fcc000f8e3c3f */
[----:B------:R-:W-:Y:S01]  /*1cf0*/  IMAD.U32 R13, RZ, RZ, UR8 ;  /* 0x00000008ff0d7e24 */ /* 0x000fe2000f8e00ff */
[----:B------:R-:W-:-:S06]  /*1d00*/  UMOV UR8, 0x1 ;  /* 0x0000000100087882 */ /* 0x000fcc0000000000 */
.L_x_13:
[----:B------:R-:W-:-:S04]  /*1d10*/  UISETP.LT.AND UP0, UPT, UR9, 0x1, UPT ;  /* 0x000000010900788c */ /* 0x000fc8000bf01270 */
[----:B------:R-:W-:-:S04]  /*1d20*/  USEL UR12, UR9, 0x1, UP0 ;  /* 0x00000001090c7887 */ /* 0x000fc80008000000 */
[----:B------:R-:W-:-:S04]  /*1d30*/  UIADD3 UR12, UR9, -UR12, URZ ;  /* 0x8000000c090c7290 */ /* 0x000fc8000fffe03f */
[----:B------:R-:W-:-:S06]  /*1d40*/  UISETP.GE.AND UP0, UPT, UR12, 0x1, UPT ;  /* 0x000000010c00788c */ /* 0x000fcc000bf06270 */
[----:B------:R-:W-:-:S13]  /*1d50*/  PLOP3.LUT P0, PT, PT, PT, UP0, 0x80, 0x0 ;  /* 0x000000000000781c */ /* 0x000fda0003f0f008 */
[----:B------:R-:W-:Y:S05]  /*1d60*/  @!P0 BRA `(.L_x_19) ;  /* 0x0000000800008947 */ /* 0x000fea0003800000 */
[----:B01----:R-:W-:Y:S01]  /*1d70*/  IMAD.U32 R10, RZ, RZ, UR12 ;  /* 0x0000000cff0a7e24 */ /* 0x003fe2000f8e00ff */
[----:B------:R-:W-:Y:S01]  /*1d80*/  UMOV UR17, UR5 ;  /* 0x0000000500117c82 */ /* 0x000fe20008000000 */
[----:B------:R-:W-:-:S05]  /*1d90*/  ULDC UR20, c[0x0][0x50c] ;  /* 0x0001430000147ab9 */ /* 0x000fca0000000800 */
.L_x_27:
[----:B------:R-:W-:-:S13]  /*1da0*/  ISETP.NE.AND P1, PT, R142, 0x3, PT ;  /* 0x000000038e00780c */ /* 0x000fda0003f25270 */
[----:B01----:R-:W-:Y:S05]  /*1db0*/  @!P1 BRA `(.L_x_20) ;  /* 0x0000000000049947 */ /* 0x003fea0003800000 */
[----:B------:R-:W-:Y:S01]  /*1dc0*/  BPT.TRAP 0x1 ;  /* 0x000000040000795c */ /* 0x000fe20000300000 */
.L_x_20:
[----:B------:R-:W0:Y:S01]  /*1dd0*/  S2UR UR12, SR_CgaCtaId ;  /* 0x00000000000c79c3 */ /* 0x000e220000008800 */
[----:B------:R-:W-:Y:S01]  /*1de0*/  UMOV UR10, 0x400 ;  /* 0x00000400000a7882 */ /* 0x000fe20000000000 */
[----:B------:R-:W-:Y:S01]  /*1df0*/  SHF.L.U32 R11, R13, 0x1f, RZ ;  /* 0x0000001f0d0b7819 */ /* 0x000fe200000006ff */
[----:B0-----:R-:W-:-:S04]  /*1e00*/  ULEA UR10, UR12, UR10, 0x18 ;  /* 0x0000000a0c0a7291 */ /* 0x001fc8000f8ec03f */
[----:B------:R-:W-:-:S09]  /*1e10*/  ULEA UR12, UR16, UR10, 0x3 ;  /* 0x0000000a100c7291 */ /* 0x000fd2000f8e183f */
[----:B------:R0:W1:Y:S01]  /*1e20*/  SYNCS.PHASECHK.TRANS64.TRYWAIT P0, [UR12], R11 ;  /* 0x0000000bff0075a7 */ /* 0x000062000800014c */
[----:B------:R-:W-:Y:S05]  /*1e30*/  @!P1 BRA `(.L_x_21) ;  /* 0x0000000000049947 */ /* 0x000fea0003800000 */
[----:B------:R-:W-:Y:S01]  /*1e40*/  BPT.TRAP 0x1 ;  /* 0x000000040000795c */ /* 0x000fe20000300000 */
.L_x_21:
[----:B-1----:R-:W-:Y:S05]  /*1e50*/  @P0 BRA `(.L_x_22) ;  /* 0x0000000000080947 */ /* 0x002fea0003800000 */
[----:B------:R-:W1:Y:S02]  /*1e60*/  SYNCS.PHASECHK.TRANS64.TRYWAIT P0, [UR12], R11 ;  /* 0x0000000bff0075a7 */ /* 0x000e64000800014c */
[----:B-1----:R-:W-:Y:S05]  /*1e70*/  @!P0 BRA `(.L_x_23) ;  /* 0x0000007000d48947 */ /* 0x002fea0003800000 */
.L_x_22:
[----:B------:R-:W-:Y:S01]  /*1e80*/  UIADD3 UR12, UR10, 0x4100, URZ ;  /* 0x000041000a0c7890 */ /* 0x000fe2000fffe03f */
[----:B------:R-:W-:Y:S01]  /*1e90*/  WARPGROUP.ARRIVE ;  /* 0x00000000000079c5 */ /* 0x000fe20000000000 */
[----:B------:R-:W-:Y:S02]  /*1ea0*/  UISETP.NE.AND UP0, UPT, UR7, URZ, UPT ;  /* 0x0000003f0700728c */ /* 0x000fe4000bf05270 */
[----:B------:R-:W-:Y:S02]  /*1eb0*/  USHF.R.U32.HI UR12, URZ, 0x4, UR12 ;  /* 0x000000043f0c7899 */ /* 0x000fe4000801160c */
[----:B------:R-:W-:Y:S02]  /*1ec0*/  USEL UR8, UR8, URZ, !UP0 ;  /* 0x0000003f08087287 */ /* 0x000fe4000c000000 */
[----:B------:R-:W-:Y:S02]  /*1ed0*/  ULOP3.LUT UR7, UR12, 0x3fff, URZ, 0xc0, !UPT ;  /* 0x00003fff0c077892 */ /* 0x000fe4000f8ec03f */
[----:B------:R-:W-:-:S02]  /*1ee0*/  ULOP3.LUT UR12, UR11, 0x10000, URZ, 0xfc, !UPT ;  /* 0x000100000b0c7892 */ /* 0x000fc4000f8efc3f */
[----:B------:R-:W-:Y:S02]  /*1ef0*/  ULOP3.LUT UR7, UR7, 0x10000, URZ, 0xfc, !UPT ;  /* 0x0001000007077892 */ /* 0x000fe4000f8efc3f */
[----:B------:R-:W-:Y:S02]  /*1f00*/  UISETP.NE.U32.AND UP0, UPT, UR8, URZ, UPT ;  /* 0x0000003f0800728c */ /* 0x000fe4000bf05070 */
[----:B------:R-:W-:Y:S02]  /*1f10*/  ULEA UR12, UR16, UR12, 0x9 ;  /* 0x0000000c100c7291 */ /* 0x000fe4000f8e483f */
[----:B------:R-:W-:Y:S02]  /*1f20*/  ULEA UR14, UR16, UR7, 0x7 ;  /* 0x00000007100e7291 */ /* 0x000fe4000f8e383f */
[----:B------:R-:W-:Y:S01]  /*1f30*/  UIADD3 UR7, UR12, 0x100, URZ ;  /* 0x000001000c077890 */ /* 0x000fe2000fffe03f */
[----:B------:R-:W-:Y:S01]  /*1f40*/  UMOV UR13, 0xc0000010 ;  /* 0xc0000010000d7882 */ /* 0x000fe20000000000 */
[----:B------:R-:W-:Y:S01]  /*1f50*/  UMOV UR15, 0xc0000010 ;  /* 0xc0000010000f7882 */ /* 0x000fe20000000000 */
[----:B------:R-:W-:-:S04]  /*1f60*/  UIADD3 UR6, UR6, 0x1, URZ ;  /* 0x0000000106067890 */ /* 0x000fc8000fffe03f */
[----:B------:R-:W-:Y:S01]  /*1f70*/  QGMMA.64x64x32.F32.E5M2.E5M2 R56, gdesc[UR12], R56, UP0 ;  /* 0x00e000000c3879f3 */ /* 0x000fe2000bf03838 */
[----:B------:R-:W-:Y:S01]  /*1f80*/  UMOV UR12, UR7 ;  /* 0x00000007000c7c82 */ /* 0x000fe20008000000 */
[----:B------:R-:W-:Y:S02]  /*1f90*/  UMOV UR13, 0xc0000010 ;  /* 0xc0000010000d7882 */ /* 0x000fe40000000000 */
[----:B------:R-:W-:Y:S01]  /*1fa0*/  QGMMA.64x64x32.F32.E5M2.E5M2 R24, gdesc[UR12], R24, UP0, gsb0 ;  /* 0x00e000000c1879f3 */ /* 0x000fe2000b803818 */
[----:B------:R-:W-:-:S04]  /*1fb0*/  UISETP.NE.AND UP0, UPT, UR6, UR20, UPT ;  /* 0x000000140600728c */ /* 0x000fc8000bf05270 */
[----:B------:R-:W-:-:S06]  /*1fc0*/  USEL UR7, URZ, 0x1, UP0 ;  /* 0x000000013f077887 */ /* 0x000fcc0008000000 */
[----:B------:R-:W-:Y:S01]  /*1fd0*/  ISETP.NE.AND P0, PT, RZ, UR7, PT ;  /* 0x00000007ff007c0c */ /* 0x000fe2000bf05270 */
[----:B------:R-:W-:-:S12]  /*1fe0*/  WARPGROUP.DEPBAR.LE gsb0, 0x1 ;  /* 0x00008000000079c5 */ /* 0x000fd80000010100 */
[----:B------:R-:W-:Y:S05]  /*1ff0*/  @!P0 BRA `(.L_x_24) ;  /* 0x0000000400088947 */ /* 0x000fea0003800000 */
[----:B------:R-:W-:Y:S02]  /*2000*/  WARPGROUP.DEPBAR.LE gsb0, 0x0 ;  /* 0x00008000000079c5 */ /* 0x000fe40000010000 */
[----:B------:R-:W-:-:S01]  /*2010*/  FADD R145, R56, R145 ;  /* 0x0000009138917221 */ /* 0x000fc20000000000 */
[----:B------:R-:W-:Y:S01]  /*2020*/  FADD R140, R57, R140 ;  /* 0x0000008c398c7221 */ /* 0x000fe20000000000 */
        /* <DEDUP_REMOVED lines=62> */
[----:B------:R-:W-:-:S06]  /*2410*/  UMOV UR6, URZ ;  /* 0x0000003f00067c82 */ /* 0x000fcc0008000000 */
.L_x_24:
[----:B------:R-:W-:Y:S05]  /*2420*/  @!P1 BRA `(.L_x_25) ;  /* 0x0000000000049947 */ /* 0x000fea0003800000 */
[----:B------:R-:W-:Y:S01]  /*2430*/  BPT.TRAP 0x1 ;  /* 0x000000040000795c */ /* 0x000fe20000300000 */
.L_x_25:
[----:B------:R-:W-:Y:S01]  /*2440*/  ULEA UR8, UR17, UR10, 0x3 ;  /* 0x0000000a11087291 */ /* 0x000fe2000f8e183f */
[----:B------:R-:W-:-:S03]  /*2450*/  ISETP.GT.U32.AND P0, PT, R4, 0x1, PT ;  /* 0x000000010400780c */ /* 0x000fc60003f04070 */
[----:B------:R-:W-:-:S04]  /*2460*/  UIADD3 UR8, UR8, 0x10, URZ ;  /* 0x0000001008087890 */ /* 0x000fc8000fffe03f */
[----:B------:R-:W-:-:S09]  /*2470*/  UPRMT UR8, URZ, 0x654, UR8 ;  /* 0x000006543f087896 */ /* 0x000fd20008000008 */
[----:B------:R-:W-:Y:S01]  /*2480*/  SYNCS.ARRIVE.TRANS64.RED.A1T0 RZ, [UR8], RZ ;  /* 0x000000ffffff79a7 */ /* 0x000fe20008100408 */
[----:B------:R-:W-:Y:S05]  /*2490*/  @P0 BRA `(.L_x_26) ;  /* 0x0000000000040947 */ /* 0x000fea0003800000 */
[----:B------:R-:W-:Y:S01]  /*24a0*/  BPT.TRAP 0x1 ;  /* 0x000000040000795c */ /* 0x000fe20000300000 */
.L_x_26:
[----:B------:R-:W-:Y:S01]  /*24b0*/  UIADD3 UR16, UR16, 0x1, URZ ;  /* 0x0000000110107890 */ /* 0x000fe2000fffe03f */
[C---:B------:R-:W-:Y:S01]  /*24c0*/  ISETP.GT.AND P0, PT, R10.reuse, 0x1, PT ;  /* 0x000000010a00780c */ /* 0x040fe20003f04270 */
[----:B------:R-:W-:Y:S01]  /*24d0*/  UIADD3 UR17, UR17, 0x1, URZ ;  /* 0x0000000111117890 */ /* 0x000fe2000fffe03f */
[----:B------:R-:W-:Y:S01]  /*24e0*/  VIADD R10, R10, 0xffffffff ;  /* 0xffffffff0a0a7836 */ /* 0x000fe20000000000 */
[----:B------:R-:W-:Y:S02]  /*24f0*/  UISETP.NE.AND UP0, UPT, UR16, 0x2, UPT ;  /* 0x000000021000788c */ /* 0x000fe4000bf05270 */
[----:B------:R-:W-:Y:S02]  /*2500*/  UISETP.NE.AND UP1, UPT, UR17, 0x2, UPT ;  /* 0x000000021100788c */ /* 0x000fe4000bf25270 */
[----:B------:R-:W-:Y:S02]  /*2510*/  USEL UR8, URZ, 0x1, UP0 ;  /* 0x000000013f087887 */ /* 0x000fe40008000000 */
[----:B------:R-:W-:-:S02]  /*2520*/  USEL UR16, UR16, URZ, UP0 ;  /* 0x0000003f10107287 */ /* 0x000fc40008000000 */
[----:B------:R-:W-:Y:S02]  /*2530*/  USEL UR17, UR17, URZ, UP1 ;  /* 0x0000003f11117287 */ /* 0x000fe40008800000 */
[----:B------:R-:W-:Y:S01]  /*2540*/  LOP3.LUT R13, R13, UR8, RZ, 0x3c, !PT ;  /* 0x000000080d0d7c12 */ /* 0x000fe2000f8e3cff */
[----:B------:R-:W-:Y:S01]  /*2550*/  UMOV UR8, 0x1 ;  /* 0x0000000100087882 */ /* 0x000fe20000000000 */
[----:B------:R-:W-:Y:S08]  /*2560*/  @P0 BRA `(.L_x_27) ;  /* 0xfffffff8000c0947 */ /* 0x000ff0000383ffff */
.L_x_19:
[----:B------:R-:W-:Y:S01]  /*2570*/  UISETP.NE.AND UP0, UPT, UR6, URZ, UPT ;  /* 0x0000003f0600728c */ /* 0x000fe2000bf05270 */
[----:B01----:R-:W0:Y:S03]  /*2580*/  LDC R10, c[0x0][0x28c] ;  /* 0x0000a300ff0a7b82 */ /* 0x003e260000000800 */
[----:B------:R-:W-:-:S06]  /*2590*/  USEL UR6, URZ, 0x1, !UP0 ;  /* 0x000000013f067887 */ /* 0x000fcc000c000000 */
[----:B------:R-:W-:Y:S02]  /*25a0*/  ISETP.NE.AND P0, PT, RZ, UR6, PT ;  /* 0x00000006ff007c0c */ /* 0x000fe4000bf05270 */
[----:B0-----:R-:W-:-:S11]  /*25b0*/  ISETP.GE.AND P1, PT, R10, 0x1, PT ;  /* 0x000000010a00780c */ /* 0x001fd60003f26270 */
[----:B------:R-:W-:Y:S05]  /*25c0*/  @!P0 BRA `(.L_x_28) ;  /* 0x0000000400048947 */ /* 0x000fea0003800000 */
[----:B------:R-:W-:Y:S02]  /*25d0*/  WARPGROUP.DEPBAR.LE gsb0, 0x0 ;  /* 0x00008000000079c5 */ /* 0x000fe40000010000 */
[----:B------:R-:W-:Y:S01]  /*25e0*/  FADD R145, R56, R145 ;  /* 0x0000009138917221 */ /* 0x000fe20000000000 */
        /* <DEDUP_REMOVED lines=62> */
[----:B------:R-:W-:-:S07]  /*29d0*/  FADD R18, R18, R55 ;  /* 0x0000003712127221 */ /* 0x000fce0000000000 */
.L_x_28:
[----:B------:R-:W-:Y:S02]  /*29e0*/  WARPGROUP.DEPBAR.LE gsb0, 0x0 ;  /* 0x00008000000079c5 */ /* 0x000fe40000010000 */
[----:B------:R-:W-:Y:S05]  /*29f0*/  @!P1 BRA `(.L_x_29) ;  /* 0x0000000000389947 */ /* 0x000fea0003800000 */
[----:B------:R-:W-:-:S13]  /*2a00*/  ISETP.NE.AND P0, PT, R142, 0x3, PT ;  /* 0x000000038e00780c */ /* 0x000fda0003f05270 */
[----:B------:R-:W-:Y:S05]  /*2a10*/  @!P0 BRA `(.L_x_30) ;  /* 0x0000000000048947 */ /* 0x000fea0003800000 */
[----:B------:R-:W-:Y:S01]  /*2a20*/  BPT.TRAP 0x1 ;  /* 0x000000040000795c */ /* 0x000fe20000300000 */
.L_x_30:
[----:B------:R-:W-:Y:S01]  /*2a30*/  UISETP.LT.AND UP0, UPT, UR9, 0x1, UPT ;  /* 0x000000010900788c */ /* 0x000fe2000bf01270 */
[----:B------:R-:W-:-:S03]  /*2a40*/  ISETP.GT.U32.AND P0, PT, R4, 0x1, PT ;  /* 0x000000010400780c */ /* 0x000fc60003f04070 */
[----:B------:R-:W-:-:S04]  /*2a50*/  USEL UR6, UR9, 0x1, UP0 ;  /* 0x0000000109067887 */ /* 0x000fc80008000000 */
[----:B------:R-:W-:-:S04]  /*2a60*/  UIADD3 UR6, UR5, UR9, -UR6 ;  /* 0x0000000905067290 */ /* 0x000fc8000fffe806 */
[----:B------:R-:W-:-:S04]  /*2a70*/  USHF.L.U32 UR6, UR6, 0x3, URZ ;  /* 0x0000000306067899 */ /* 0x000fc8000800063f */
[----:B------:R-:W-:-:S04]  /*2a80*/  ULOP3.LUT UR6, UR6, 0x8, URZ, 0xc0, !UPT ;  /* 0x0000000806067892 */ /* 0x000fc8000f8ec03f */
[----:B------:R-:W-:-:S04]  /*2a90*/  UIADD3 UR6, UR10, 0x10, UR6 ;  /* 0x000000100a067890 */ /* 0x000fc8000fffe006 */
[----:B------:R-:W-:-:S09]  /*2aa0*/  UPRMT UR6, URZ, 0x654, UR6 ;  /* 0x000006543f067896 */ /* 0x000fd20008000006 */
[----:B------:R-:W-:Y:S01]  /*2ab0*/  SYNCS.ARRIVE.TRANS64.RED.A1T0 RZ, [UR6], RZ ;  /* 0x000000ffffff79a7 */ /* 0x000fe20008100406 */
[----:B------:R-:W-:Y:S05]  /*2ac0*/  @P0 BRA `(.L_x_29) ;  /* 0x0000000000040947 */ /* 0x000fea0003800000 */
[----:B------:R-:W-:Y:S01]  /*2ad0*/  BPT.TRAP 0x1 ;  /* 0x000000040000795c */ /* 0x000fe20000300000 */
.L_x_29:
[----:B------:R-:W0:Y:S01]  /*2ae0*/  LDC R14, c[0x0][0x288] ;  /* 0x0000a200ff0e7b82 */ /* 0x000e220000000800 */
[----:B------:R-:W-:Y:S01]  /*2af0*/  IMAD.SHL.U32 R33, R6, 0x40, RZ ;  /* 0x0000004006217824 */ /* 0x000fe200078e00ff */
[--C-:B------:R-:W-:Y:S01]  /*2b00*/  SHF.R.U32.HI R10, RZ, 0x2, R0.reuse ;  /* 0x00000002ff0a7819 */ /* 0x100fe20000011600 */
[----:B------:R-:W-:Y:S01]  /*2b10*/  IMAD.SHL.U32 R34, R7, 0x100, RZ ;  /* 0x0000010007227824 */ /* 0x000fe200078e00ff */
[C---:B------:R-:W-:Y:S01]  /*2b20*/  LOP3.LUT R12, R0.reuse, 0x60, RZ, 0xc0, !PT ;  /* 0x00000060000c7812 */ /* 0x040fe200078ec0ff */
[----:B------:R-:W-:Y:S01]  /*2b30*/  ULDC UR6, c[0x0][0x284] ;  /* 0x0000a10000067ab9 */ /* 0x000fe20000000800 */
[----:B------:R-:W-:Y:S01]  /*2b40*/  SHF.R.U32.HI R13, RZ, 0x7, R0 ;  /* 0x00000007ff0d7819 */ /* 0x000fe20000011600 */
[----:B------:R-:W-:Y:S01]  /*2b50*/  IMAD.SHL.U32 R26, R0, 0x2, RZ ;  /* 0x00000002001a7824 */ /* 0x000fe200078e00ff */
[----:B------:R-:W-:Y:S01]  /*2b60*/  LOP3.LUT R11, R10, 0x7, RZ, 0xc0, !PT ;  /* 0x000000070a0b7812 */ /* 0x000fe200078ec0ff */
[----:B------:R-:W-:Y:S01]  /*2b70*/  IMAD.MOV.U32 R32, RZ, RZ, -0x1 ;  /* 0xffffffffff207424 */ /* 0x000fe200078e00ff */
[----:B------:R-:W-:-:S02]  /*2b80*/  SHF.R.U32.HI R12, RZ, 0x1, R12 ;  /* 0x00000001ff0c7819 */ /* 0x000fc4000001160c */
[----:B------:R-:W-:Y:S02]  /*2b90*/  LOP3.LUT R10, R13, 0x1, RZ, 0xc0, !PT ;  /* 0x000000010d0a7812 */ /* 0x000fe400078ec0ff */
[----:B------:R-:W-:Y:S02]  /*2ba0*/  IADD3 R15, RZ, -R12, -R11 ;  /* 0x8000000cff0f7210 */ /* 0x000fe40007ffe80b */
[----:B------:R-:W-:Y:S01]  /*2bb0*/  LOP3.LUT R13, R0, 0x3, RZ, 0xc0, !PT ;  /* 0x00000003000d7812 */ /* 0x000fe200078ec0ff */
[C---:B------:R-:W-:Y:S01]  /*2bc0*/  IMAD.SHL.U32 R24, R10.reuse, 0x40, RZ ;  /* 0x000000400a187824 */ /* 0x040fe200078e00ff */
[----:B------:R-:W-:Y:S01]  /*2bd0*/  LOP3.LUT R26, R33, 0x6, R26, 0xf8, !PT ;  /* 0x00000006211a7812 */ /* 0x000fe200078ef81a */
[----:B------:R-:W-:-:S03]  /*2be0*/  IMAD R15, R10, -0x40, R15 ;  /* 0xffffffc00a0f7824 */ /* 0x000fc600078e020f */
[----:B------:R-:W-:Y:S01]  /*2bf0*/  LOP3.LUT R35, R24, 0x40, R11, 0xe2, !PT ;  /* 0x0000004018237812 */ /* 0x000fe200078ee20b */
[----:B------:R-:W-:Y:S01]  /*2c00*/  IMAD.WIDE R24, R7, 0x100, RZ ;  /* 0x0000010007187825 */ /* 0x000fe200078e02ff */
[----:B0-----:R-:W-:-:S03]  /*2c10*/  ISETP.GE.AND P0, PT, R33, R14, PT ;  /* 0x0000000e2100720c */ /* 0x001fc60003f06270 */
[----:B------:R-:W-:Y:S01]  /*2c20*/  IMAD R6, R13, -0x2, R14 ;  /* 0xfffffffe0d067824 */ /* 0x000fe200078e020e */
[C---:B------:R-:W-:Y:S02]  /*2c30*/  ISETP.GE.OR P0, PT, R34.reuse, UR6, P0 ;  /* 0x0000000622007c0c */ /* 0x040fe40008706670 */
[----:B------:R-:W-:Y:S01]  /*2c40*/  IADD3 R34, -R34, UR6, R15 ;  /* 0x0000000622227c10 */ /* 0x000fe2000fffe10f */
[----:B------:R-:W-:Y:S01]  /*2c50*/  IMAD.IADD R33, R6, 0x1, -R33 ;  /* 0x0000000106217824 */ /* 0x000fe200078e0a21 */
[----:B------:R-:W-:-:S09]  /*2c60*/  LOP3.LUT R35, R24, R35, R12, 0xfe, !PT ;  /* 0x0000002318237212 */ /* 0x000fd200078efe0c */
[----:B------:R-:W-:Y:S05]  /*2c70*/  @P0 BRA `(.L_x_31) ;  /* 0x0000004800200947 */ /* 0x000fea0003800000 */
[----:B------:R-:W0:Y:S01]  /*2c80*/  LDC.64 R30, c[0x0][0x5c8] ;  /* 0x00017200ff1e7b82 */ /* 0x000e220000000a00 */
[----:B------:R-:W-:Y:S01]  /*2c90*/  SHF.R.S32.HI R36, RZ, 0x1f, R5 ;  /* 0x0000001fff247819 */ /* 0x000fe20000011405 */
[----:B------:R-:W-:Y:S01]  /*2ca0*/  ULDC.64 UR6, c[0x0][0x5d0] ;  /* 0x0001740000067ab9 */ /* 0x000fe20000000a00 */
[----:B------:R-:W-:Y:S01]  /*2cb0*/  SHF.R.S32.HI R27, RZ, 0x1f, R26 ;  /* 0x0000001fff1b7819 */ /* 0x000fe2000001141a */
[----:B------:R-:W-:Y:S02]  /*2cc0*/  BSSY B0, `(.L_x_31) ;  /* 0x0000483000007945 */ /* 0x000fe40003800000 */
[----:B------:R-:W-:-:S04]  /*2cd0*/  IMAD R6, R36, UR6, RZ ;  /* 0x0000000624067c24 */ /* 0x000fc8000f8e02ff */
[C---:B------:R-:W-:Y:S02]  /*2ce0*/  IMAD R11, R5.reuse, UR7, R6 ;  /* 0x00000007050b7c24 */ /* 0x040fe4000f8e0206 */
[----:B------:R-:W-:Y:S01]  /*2cf0*/  IMAD.WIDE.U32 R6, R5, UR6, R26 ;  /* 0x0000000605067c25 */ /* 0x000fe2000f8e001a */
[----:B------:R-:W-:-:S03]  /*2d00*/  ULDC.64 UR6, c[0x0][0x5c0] ;  /* 0x0001700000067ab9 */ /* 0x000fc60000000a00 */
[----:B------:R-:W-:Y:S02]  /*2d10*/  IMAD.IADD R7, R7, 0x1, R11 ;  /* 0x0000000107077824 */ /* 0x000fe400078e020b */
[----:B0-----:R-:W-:Y:S01]  /*2d20*/  IMAD R10, R25, R30, RZ ;  /* 0x0000001e190a7224 */ /* 0x001fe200078e02ff */
[----:B------:R-:W-:-:S03]  /*2d30*/  SHF.L.U64.HI R28, R30, 0x7, R31 ;  /* 0x000000071e1c7819 */ /* 0x000fc6000001021f */
[C---:B------:R-:W-:Y:S02]  /*2d40*/  IMAD R13, R35.reuse, R31, R10 ;  /* 0x0000001f230d7224 */ /* 0x040fe400078e020a */
[----:B------:R-:W-:-:S04]  /*2d50*/  IMAD.WIDE.U32 R10, R35, R30, R6 ;  /* 0x0000001e230a7225 */ /* 0x000fc800078e0006 */
[----:B------:R-:W-:Y:S01]  /*2d60*/  IMAD.IADD R11, R11, 0x1, R13 ;  /* 0x000000010b0b7824 */ /* 0x000fe200078e020d */
[----:B------:R-:W-:Y:S01]  /*2d70*/  IADD3 R14, P2, R10, UR6, RZ ;  /* 0x000000060a0e7c10 */ /* 0x000fe2000ff5e0ff */
[C---:B------:R-:W-:Y:S01]  /*2d80*/  IMAD.SHL.U32 R7, R30.reuse, 0x80, RZ ;  /* 0x000000801e077824 */ /* 0x040fe200078e00ff */
[C---:B------:R-:W-:Y:S02]  /*2d90*/  LEA R6, P4, R30.reuse, R10, 0x3 ;  /* 0x0000000a1e067211 */ /* 0x040fe400078818ff */
[----:B------:R-:W-:Y:S02]  /*2da0*/  IADD3.X R15, R11, UR7, RZ, P2, !PT ;  /* 0x000000070b0f7c10 */ /* 0x000fe400097fe4ff */
[----:B---3-5:R-:W-:Y:S02]  /*2db0*/  FSETP.NEU.AND P2, PT, R9, RZ, PT ;  /* 0x000000ff0900720b */ /* 0x028fe40003f4d000 */
[----:B------:R-:W-:Y:S02]  /*2dc0*/  LEA.HI.X R29, R30, R11, R31, 0x3, P4 ;  /* 0x0000000b1e1d7211 */ /* 0x000fe400020f1c1f */
[----:B------:R-:W-:-:S02]  /*2dd0*/  IADD3 R12, P4, R6, UR6, RZ ;  /* 0x00000006060c7c10 */ /* 0x000fc4000ff9e0ff */
[--C-:B------:R-:W-:Y:S02]  /*2de0*/  IADD3 R10, P1, P0, R10, UR6, R7.reuse ;  /* 0x000000060a0a7c10 */ /* 0x100fe4000f83e007 */
[----:B------:R-:W-:Y:S02]  /*2df0*/  IADD3 R6, P5, P6, R6, UR6, R7 ;  /* 0x0000000606067c10 */ /* 0x000fe4000febe007 */
[--C-:B------:R-:W-:Y:S02]  /*2e00*/  IADD3.X R11, R11, UR7, R28.reuse, P1, P0 ;  /* 0x000000070b0b7c10 */ /* 0x100fe40008fe041c */
[C---:B------:R-:W-:Y:S02]  /*2e10*/  IADD3.X R13, R29.reuse, UR7, RZ, P4, !PT ;  /* 0x000000071d0d7c10 */ /* 0x040fe4000a7fe4ff */
[----:B------:R-:W-:Y:S01]  /*2e20*/  IADD3.X R7, R29, UR7, R28, P5, P6 ;  /* 0x000000071d077c10 */ /* 0x000fe2000afec41c */
[----:B------:R-:W-:Y:S06]  /*2e30*/  @!P2 BRA `(.L_x_32) ;  /* 0x00000034009ca947 */ /* 0x000fec0003800000 */
[----:B------:R-:W-:Y:S01]  /*2e40*/  ULDC.64 UR6, c[0x0][0x5b8] ;  /* 0x00016e0000067ab9 */ /* 0x000fe20000000a00 */
[----:B------:R-:W-:Y:S01]  /*2e50*/  ISETP.GE.AND P0, PT, R34, 0x1, PT ;  /* 0x000000012200780c */ /* 0x000fe20003f06270 */
[----:B------:R-:W-:Y:S01]  /*2e60*/  IMAD R28, R36, UR6, RZ ;  /* 0x00000006241c7c24 */ /* 0x000fe2000f8e02ff */
[----:B------:R-:W-:Y:S01]  /*2e70*/  ULDC.64 UR10, c[0x0][0x5a8] ;  /* 0x00016a00000a7ab9 */ /* 0x000fe20000000a00 */
[----:B------:R-:W-:Y:S01]  /*2e80*/  IMAD.WIDE.U32 R26, R5, UR6, R26 ;  /* 0x00000006051a7c25 */ /* 0x000fe2000f8e001a */
[----:B------:R-:W-:Y:S01]  /*2e90*/  ISETP.LT.OR P4, PT, R33, 0x1, !P0 ;  /* 0x000000012100780c */ /* 0x000fe20004781670 */
[----:B------:R-:W-:Y:S02]  /*2ea0*/  BSSY B1, `(.L_x_33) ;  /* 0x000000c000017945 */ /* 0x000fe40003800000 */
[----:B------:R-:W-:Y:S01]  /*2eb0*/  IMAD R5, R5, UR7, R28 ;  /* 0x0000000705057c24 */ /* 0x000fe2000f8e021c */
[----:B------:R-:W-:Y:S02]  /*2ec0*/  ULDC.64 UR6, c[0x0][0x5b0] ;  /* 0x00016c0000067ab9 */ /* 0x000fe40000000a00 */
[----:B------:R-:W-:-:S02]  /*2ed0*/  IMAD R30, R25, UR6, RZ ;  /* 0x00000006191e7c24 */ /* 0x000fc4000f8e02ff */
[----:B------:R-:W-:Y:S02]  /*2ee0*/  IMAD.IADD R27, R27, 0x1, R5 ;  /* 0x000000011b1b7824 */ /* 0x000fe400078e0205 */
[C---:B------:R-:W-:Y:S02]  /*2ef0*/  IMAD R5, R35.reuse, UR7, R30 ;  /* 0x0000000723057c24 */ /* 0x040fe4000f8e021e */
[----:B------:R-:W-:-:S03]  /*2f00*/  IMAD.WIDE.U32 R28, R35, UR6, R26 ;  /* 0x00000006231c7c25 */ /* 0x000fc6000f8e001a */
[----:B------:R-:W-:-:S04]  /*2f10*/  IADD3 R28, P1, R28, UR10, RZ ;  /* 0x0000000a1c1c7c10 */ /* 0x000fc8000ff3e0ff */
[--C-:B------:R-:W-:Y:S02]  /*2f20*/  IADD3.X R29, R29, UR11, R5.reuse, P1, !PT ;  /* 0x0000000b1d1d7c10 */ /* 0x100fe40008ffe405 */
[----:B------:R-:W-:Y:S01]  /*2f30*/  PRMT R5, RZ, 0x7610, R5 ;  /* 0x00007610ff057816 */ /* 0x000fe20000000005 */
[----:B------:R-:W-:Y:S06]  /*2f40*/  @P4 BRA `(.L_x_34) ;  /* 0x0000000000044947 */ /* 0x000fec0003800000 */
[----:B------:R0:W5:Y:S02]  /*2f50*/  LDG.E.U8 R5, desc[UR18][R28.64] ;  /* 0x000000121c057981 */ /* 0x000164000c1e1100 */
.L_x_34:
[----:B------:R-:W-:Y:S05]  /*2f60*/  BSYNC B1 ;  /* 0x0000000000017941 */ /* 0x000fea0003800000 */
.L_x_33:
[----:B-----5:R-:W-:Y:S01]  /*2f70*/  LOP3.LUT R5, R5, 0xff, RZ, 0xc0, !PT ;  /* 0x000000ff05057812 */ /* 0x020fe200078ec0ff */
[----:B------:R-:W-:Y:S01]  /*2f80*/  BSSY B1, `(.L_x_35) ;  /* 0x000000b000017945 */ /* 0x000fe20003800000 */
[----:B------:R-:W-:Y:S02]  /*2f90*/  ISETP.LT.OR P2, PT, R33, 0x2, !P0 ;  /* 0x000000022100780c */ /* 0x000fe40004741670 */
[----:B------:R-:W-:-:S05]  /*2fa0*/  F2FP.F16.E5M2.UNPACK_B R5, R5 ;  /* 0x00000005ff05723e */ /* 0x000fca00020004ff */
[----:B------:R-:W-:Y:S01]  /*2fb0*/  HADD2.F32 R30, -RZ, R5.H0_H0 ;  /* 0x20000005ff1e7230 */ /* 0x000fe20000004100 */
[----:B------:R-:W-:-:S04]  /*2fc0*/  PRMT R5, RZ, 0x7610, R5 ;  /* 0x00007610ff057816 */ /* 0x000fc80000000005 */
[----:B------:R-:W-:-:S04]  /*2fd0*/  FMUL R30, R30, R9 ;  /* 0x000000091e1e7220 */ /* 0x000fc80000400000 */
[----:B--2---:R-:W-:-:S05]  /*2fe0*/  FFMA R30, R145, R8, R30 ;  /* 0x00000008911e7223 */ /* 0x004fca000000001e */
[----:B------:R-:W-:-:S05]  /*2ff0*/  F2FP.SATFINITE.E5M2.F32.PACK_AB_MERGE_C R31, RZ, R30, RZ ;  /* 0x0000001eff1f723e */ /* 0x000fca00048060ff */
[----:B------:R1:W-:Y:S01]  /*3000*/  @!P4 STG.E.U8 desc[UR18][R14.64], R31 ;  /* 0x0000001f0e00c986 */ /* 0x0003e2000c101112 */
[----:B------:R-:W-:Y:S05]  /*3010*/  @P2 BRA `(.L_x_36) ;  /* 0x0000000000042947 */ /* 0x000fea0003800000 */
[----:B------:R2:W5:Y:S02]  /*3020*/  LDG.E.U8 R5, desc[UR18][R28.64+0x1] ;  /* 0x000001121c057981 */ /* 0x000564000c1e1100 */
.L_x_36:
[----:B------:R-:W-:Y:S05]  /*3030*/  BSYNC B1 ;  /* 0x0000000000017941 */ /* 0x000fea0003800000 */
.L_x_35:
[----:B-----5:R-:W-:Y:S01]  /*3040*/  LOP3.LUT R5, R5, 0xff, RZ, 0xc0, !PT ;  /* 0x000000ff05057812 */ /* 0x020fe200078ec0ff */
[----:B------:R-:W-:Y:S01]  /*3050*/  BSSY B1, `(.L_x_37) ;  /* 0x0000013000017945 */ /* 0x000fe20003800000 */
[----:B------:R-:W-:Y:S02]  /*3060*/  IADD3 R37, P1, R35, 0x8, RZ ;  /* 0x0000000823257810 */ /* 0x000fe40007f3e0ff */
[----:B------:R-:W-:-:S03]  /*3070*/  F2FP.F16.E5M2.UNPACK_B R5, R5 ;  /* 0x00000005ff05723e */ /* 0x000fc600020004ff */
[----:B-1----:R-:W-:Y:S01]  /*3080*/  IMAD.X R31, RZ, RZ, R25, P1 ;  /* 0x000000ffff1f7224 */ /* 0x002fe200008e0619 */
[----:B------:R-:W-:Y:S01]  /*3090*/  ISETP.GE.AND P1, PT, R34, 0x9, PT ;  /* 0x000000092200780c */ /* 0x000fe20003f26270 */
[----:B------:R-:W-:Y:S02]  /*30a0*/  HADD2.F32 R30, -RZ, R5.H0_H0 ;  /* 0x20000005ff1e7230 */ /* 0x000fe40000004100 */
[----:B------:R-:W-:Y:S01]  /*30b0*/  IMAD R36, R31, UR6, RZ ;  /* 0x000000061f247c24 */ /* 0x000fe2000f8e02ff */
[----:B------:R-:W-:Y:S02]  /*30c0*/  ISETP.LT.OR P5, PT, R33, 0x1, !P1 ;  /* 0x000000012100780c */ /* 0x000fe40004fa1670 */
[----:B------:R-:W-:Y:S01]  /*30d0*/  FMUL R5, R30, R9 ;  /* 0x000000091e057220 */ /* 0x000fe20000400000 */
[----:B------:R-:W-:-:S04]  /*30e0*/  IMAD.WIDE.U32 R30, R37, UR6, R26 ;  /* 0x00000006251e7c25 */ /* 0x000fc8000f8e001a */
[----:B------:R-:W-:Y:S01]  /*30f0*/  FFMA R5, R140, R8, R5 ;  /* 0x000000088c057223 */ /* 0x000fe20000000005 */
[----:B------:R-:W-:Y:S01]  /*3100*/  IMAD R37, R37, UR7, R36 ;  /* 0x0000000725257c24 */ /* 0x000fe2000f8e0224 */
[----:B------:R-:W-:-:S03]  /*3110*/  IADD3 R30, P4, R30, UR10, RZ ;  /* 0x0000000a1e1e7c10 */ /* 0x000fc6000ff9e0ff */
[----:B------:R-:W-:Y:S02]  /*3120*/  F2FP.SATFINITE.E5M2.F32.PACK_AB_MERGE_C R39, RZ, R5, RZ ;  /* 0x00000005ff27723e */ /* 0x000fe400048060ff */
[----:B------:R-:W-:Y:S02]  /*3130*/  IADD3.X R31, R31, UR11, R37, P4, !PT ;  /* 0x0000000b1f1f7c10 */ /* 0x000fe4000a7fe425 */
[----:B------:R-:W-:Y:S01]  /*3140*/  PRMT R5, RZ, 0x7610, R5 ;  /* 0x00007610ff057816 */ /* 0x000fe20000000005 */
[----:B------:R1:W-:Y:S01]  /*3150*/  @!P2 STG.E.U8 desc[UR18][R14.64+0x1], R39 ;  /* 0x000001270e00a986 */ /* 0x0003e2000c101112 */
[----:B------:R-:W-:Y:S05]  /*3160*/  @P5 BRA `(.L_x_38) ;  /* 0x0000000000045947 */ /* 0x000fea0003800000 */
[----:B------:R3:W5:Y:S02]  /*3170*/  LDG.E.U8 R5, desc[UR18][R30.64] ;  /* 0x000000121e057981 */ /* 0x000764000c1e1100 */
.L_x_38:
[----:B------:R-:W-:Y:S05]  /*3180*/  BSYNC B1 ;  /* 0x0000000000017941 */ /* 0x000fea0003800000 */
.L_x_37:
[----:B-----5:R-:W-:Y:S01]  /*3190*/  LOP3.LUT R5, R5, 0xff, RZ, 0xc0, !PT ;  /* 0x000000ff05057812 */ /* 0x020fe200078ec0ff */
[----:B------:R-:W-:Y:S01]  /*31a0*/  BSSY B1, `(.L_x_39) ;  /* 0x000000b000017945 */ /* 0x000fe20003800000 */
[----:B------:R-:W-:Y:S02]  /*31b0*/  ISETP.LT.OR P2, PT, R33, 0x2, !P1 ;  /* 0x000000022100780c */ /* 0x000fe40004f41670 */
[----:B------:R-:W-:-:S05]  /*31c0*/  F2FP.F16.E5M2.UNPACK_B R5, R5 ;  /* 0x00000005ff05723e */ /* 0x000fca00020004ff */
[----:B------:R-:W-:Y:S01]  /*31d0*/  HADD2.F32 R36, -RZ, R5.H0_H0 ;  /* 0x20000005ff247230 */ /* 0x000fe20000004100 */
[----:B------:R-:W-:-:S04]  /*31e0*/  PRMT R5, RZ, 0x7610, R5 ;  /* 0x00007610ff057816 */ /* 0x000fc80000000005 */
[----:B------:R-:W-:-:S04]  /*31f0*/  FMUL R36, R36, R9 ;  /* 0x0000000924247220 */ /* 0x000fc80000400000 */
[----:B------:R-:W-:-:S05]  /*3200*/  FFMA R36, R143, R8, R36 ;  /* 0x000000088f247223 */ /* 0x000fca0000000024 */
[----:B------:R-:W-:-:S05]  /*3210*/  F2FP.SATFINITE.E5M2.F32.PACK_AB_MERGE_C R37, RZ, R36, RZ ;  /* 0x00000024ff25723e */ /* 0x000fca00048060ff */
[----:B------:R4:W-:Y:S01]  /*3220*/  @!P5 STG.E.U8 desc[UR18][R12.64], R37 ;  /* 0x000000250c00d986 */ /* 0x0009e2000c101112 */
[----:B------:R-:W-:Y:S05]  /*3230*/  @P2 BRA `(.L_x_40) ;  /* 0x0000000000042947 */ /* 0x000fea0003800000 */
[----:B------:R0:W5:Y:S02]  /*3240*/  LDG.E.U8 R5, desc[UR18][R30.64+0x1] ;  /* 0x000001121e057981 */ /* 0x000164000c1e1100 */
.L_x_40:
[----:B------:R-:W-:Y:S05]  /*3250*/  BSYNC B1 ;  /* 0x0000000000017941 */ /* 0x000fea0003800000 */
.L_x_39:
[----:B-----5:R-:W-:Y:S01]  /*3260*/  LOP3.LUT R5, R5, 0xff, RZ, 0xc0, !PT ;  /* 0x000000ff05057812 */ /* 0x020fe200078ec0ff */
[----:B------:R-:W-:Y:S01]  /*3270*/  BSSY B1, `(.L_x_41) ;  /* 0x000000b000017945 */ /* 0x000fe20003800000 */
[----:B------:R-:W-:Y:S02]  /*3280*/  ISETP.LT.OR P4, PT, R33, 0x9, !P0 ;  /* 0x000000092100780c */ /* 0x000fe40004781670 */
[----:B------:R-:W-:-:S05]  /*3290*/  F2FP.F16.E5M2.UNPACK_B R5, R5 ;  /* 0x00000005ff05723e */ /* 0x000fca00020004ff */
[----:B------:R-:W-:-:S05]  /*32a0*/  HADD2.F32 R36, -RZ, R5.H0_H0 ;  /* 0x20000005ff247230 */ /* 0x000fca0000004100 */
[----:B------:R-:W-:-:S04]  /*32b0*/  FMUL R5, R36, R9 ;  /* 0x0000000924057220 */ /* 0x000fc80000400000 */
[----:B------:R-:W-:-:S05]  /*32c0*/  FFMA R5, R138, R8, R5 ;  /* 0x000000088a057223 */ /* 0x000fca0000000005 */
[----:B----4-:R-:W-:Y:S02]  /*32d0*/  F2FP.SATFINITE.E5M2.F32.PACK_AB_MERGE_C R37, RZ, R5, RZ ;  /* 0x00000005ff25723e */ /* 0x010fe400048060ff */
[----:B------:R-:W-:-:S03]  /*32e0*/  PRMT R5, RZ, 0x7610, R5 ;  /* 0x00007610ff057816 */ /* 0x000fc60000000005 */
[----:B------:R4:W-:Y:S01]  /*32f0*/  @!P2 STG.E.U8 desc[UR18][R12.64+0x1], R37 ;  /* 0x000001250c00a986 */ /* 0x0009e2000c101112 */
[----:B------:R-:W-:Y:S05]  /*3300*/  @P4 BRA `(.L_x_42) ;  /* 0x0000000000044947 */ /* 0x000fea0003800000 */
[----:B------:R0:W5:Y:S02]  /*3310*/  LDG.E.U8 R5, desc[UR18][R28.64+0x8] ;  /* 0x000008121c057981 */ /* 0x000164000c1e1100 */
.L_x_42:
[----:B------:R-:W-:Y:S05]  /*3320*/  BSYNC B1 ;  /* 0x0000000000017941 */ /* 0x000fea0003800000 */
.L_x_41:
        /* <DEDUP_REMOVED lines=8> */
[----:B----4-:R-:W-:-:S05]  /*33b0*/  F2FP.SATFINITE.E5M2.F32.PACK_AB_MERGE_C R37, RZ, R36, RZ ;  /* 0x00000024ff25723e */ /* 0x010fca00048060ff */
[----:B------:R4:W-:Y:S01]  /*33c0*/  @!P4 STG.E.U8 desc[UR18][R14.64+0x8], R37 ;  /* 0x000008250e00c986 */ /* 0x0009e2000c101112 */
[----:B------:R-:W-:Y:S05]  /*33d0*/  @P2 BRA `(.L_x_44) ;  /* 0x0000000000042947 */ /* 0x000fea0003800000 */
[----:B------:R0:W5:Y:S02]  /*33e0*/  LDG.E.U8 R5, desc[UR18][R28.64+0x9] ;  /* 0x000009121c057981 */ /* 0x000164000c1e1100 */
.L_x_44:
[----:B------:R-:W-:Y:S05]  /*33f0*/  BSYNC B1 ;  /* 0x0000000000017941 */ /* 0x000fea0003800000 */
.L_x_43:
        /* <DEDUP_REMOVED lines=12> */
.L_x_46:
[----:B------:R-:W-:Y:S05]  /*34c0*/  BSYNC B1 ;  /* 0x0000000000017941 */ /* 0x000fea0003800000 */
.L_x_45:
        /* <DEDUP_REMOVED lines=12> */
.L_x_48:
[----:B------:R-:W-:Y:S05]  /*3590*/  BSYNC B1 ;  /* 0x0000000000017941 */ /* 0x000fea0003800000 */
.L_x_47:
        /* <DEDUP_REMOVED lines=12> */
.L_x_50:
[----:B------:R-:W-:Y:S05]  /*3660*/  BSYNC B1 ;  /* 0x0000000000017941 */ /* 0x000fea0003800000 */
.L_x_49:
        /* <DEDUP_REMOVED lines=12> */
.L_x_52:
[----:B------:R-:W-:Y:S05]  /*3730*/  BSYNC B1 ;  /* 0x0000000000017941 */ /* 0x000fea0003800000 */
.L_x_51:
        /* <DEDUP_REMOVED lines=12> */
.L_x_54:
[----:B------:R-:W-:Y:S05]  /*3800*/  BSYNC B1 ;  /* 0x0000000000017941 */ /* 0x000fea0003800000 */
.L_x_53:
        /* <DEDUP_REMOVED lines=12> */
.L_x_56:
[----:B------:R-:W-:Y:S05]  /*38d0*/  BSYNC B1 ;  /* 0x0000000000017941 */ /* 0x000fea0003800000 */
.L_x_55:
        /* <DEDUP_REMOVED lines=12> */
.L_x_58:
[----:B------:R-:W-:Y:S05]  /*39a0*/  BSYNC B1 ;  /* 0x0000000000017941 */ /* 0x000fea0003800000 */
.L_x_57:
        /* <DEDUP_REMOVED lines=12> */
.L_x_60:
[----:B------:R-:W-:Y:S05]  /*3a70*/  BSYNC B1 ;  /* 0x0000000000017941 */ /* 0x000fea0003800000 */
.L_x_59:
        /* <DEDUP_REMOVED lines=12> */
.L_x_62:
[----:B------:R-:W-:Y:S05]  /*3b40*/  BSYNC B1 ;  /* 0x0000000000017941 */ /* 0x000fea0003800000 */
.L_x_61:
        /* <DEDUP_REMOVED lines=12> */
.L_x_64:
[----:B------:R-:W-:Y:S05]  /*3c10*/  BSYNC B1 ;  /* 0x0000000000017941 */ /* 0x000fea0003800000 */
.L_x_63:
        /* <DEDUP_REMOVED lines=12> */
.L_x_66:
[----:B------:R-:W-:Y:S05]  /*3ce0*/  BSYNC B1 ;  /* 0x0000000000017941 */ /* 0x000fea0003800000 */
.L_x_65:
        /* <DEDUP_REMOVED lines=12> */
.L_x_68:
[----:B------:R-:W-:Y:S05]  /*3db0*/  BSYNC B1 ;  /* 0x0000000000017941 */ /* 0x000fea0003800000 */
.L_x_67:
        /* <DEDUP_REMOVED lines=12> */
.L_x_70:
[----:B------:R-:W-:Y:S05]  /*3e80*/  BSYNC B1 ;  /* 0x0000000000017941 */ /* 0x000fea0003800000 */
.L_x_69:
        /* <DEDUP_REMOVED lines=12> */
.L_x_72:
[----:B------:R-:W-:Y:S05]  /*3f50*/  BSYNC B1 ;  /* 0x0000000000017941 */ /* 0x000fea0003800000 */
.L_x_71:
        /* <DEDUP_REMOVED lines=12> */
.L_x_74:
[----:B------:R-:W-:Y:S05]  /*4020*/  BSYNC B1 ;  /* 0x0000000000017941 */ /* 0x000fea0003800000 */
.L_x_73:
        /* <DEDUP_REMOVED lines=12> */
.L_x_76:
[----:B------:R-:W-:Y:S05]  /*40f0*/  BSYNC B1 ;  /* 0x0000000000017941 */ /* 0x000fea0003800000 */
.L_x_75:
        /* <DEDUP_REMOVED lines=12> */
.L_x_78:
[----:B------:R-:W-:Y:S05]  /*41c0*/  BSYNC B1 ;  /* 0x0000000000017941 */ /* 0x000fea0003800000 */
.L_x_77:
        /* <DEDUP_REMOVED lines=12> */
.L_x_80:
[----:B------:R-:W-:Y:S05]  /*4290*/  BSYNC B1 ;  /* 0x0000000000017941 */ /* 0x000fea0003800000 */
.L_x_79:
        /* <DEDUP_REMOVED lines=12> */
.L_x_82:
[----:B------:R-:W-:Y:S05]  /*4360*/  BSYNC B1 ;  /* 0x0000000000017941 */ /* 0x000fea0003800000 */
.L_x_81:
        /* <DEDUP_REMOVED lines=12> */
.L_x_84:
[----:B------:R-:W-:Y:S05]  /*4430*/  BSYNC B1 ;  /* 0x0000000000017941 */ /* 0x000fea0003800000 */
.L_x_83:
        /* <DEDUP_REMOVED lines=12> */
.L_x_86:
[----:B------:R-:W-:Y:S05]  /*4500*/  BSYNC B1 ;  /* 0x0000000000017941 */ /* 0x000fea0003800000 */
.L_x_85:
        /* <DEDUP_REMOVED lines=12> */
.L_x_88:
[----:B------:R-:W-:Y:S05]  /*45d0*/  BSYNC B1 ;  /* 0x0000000000017941 */ /* 0x000fea0003800000 */
.L_x_87:
        /* <DEDUP_REMOVED lines=12> */
.L_x_90:
[----:B------:R-:W-:Y:S05]  /*46a0*/  BSYNC B1 ;  /* 0x0000000000017941 */ /* 0x000fea0003800000 */
.L_x_89:
        /* <DEDUP_REMOVED lines=12> */
.L_x_92:
[----:B------:R-:W-:Y:S05]  /*4770*/  BSYNC B1 ;  /* 0x0000000000017941 */ /* 0x000fea0003800000 */
.L_x_91:
[----:B-----5:R-:W-:Y:S01]  /*4780*/  LOP3.LUT R5, R5, 0xff, RZ, 0xc0, !PT ;  /* 0x000000ff05057812 */ /* 0x020fe200078ec0ff */
[----:B------:R-:W-:Y:S01]  /*4790*/  BSSY B1, `(.L_x_93) ;  /* 0x000000b000017945 */ /* 0x000fe20003800000 */
[----:B------:R-:W-:Y:S02]  /*47a0*/  ISETP.LT.OR P2, PT, R33, 0x39, !P1 ;  /* 0x000000392100780c */ /* 0x000fe40004f41670 */
[----:B------:R-:W-:-:S05]  /*47b0*/  F2FP.F16.E5M2.UNPACK_B R5, R5 ;  /* 0x00000005ff05723e */ /* 0x000fca00020004ff */
[----:B0-2---:R-:W-:-:S05]  /*47c0*/  HADD2.F32 R28, -RZ, R5.H0_H0 ;  /* 0x20000005ff1c7230 */ /* 0x005fca0000004100 */
[----:B------:R-:W-:-:S04]  /*47d0*/  FMUL R5, R28, R9 ;  /* 0x000000091c057220 */ /* 0x000fc80000400000 */
[----:B------:R-:W-:-:S05]  /*47e0*/  FFMA R5, R112, R8, R5 ;  /* 0x0000000870057223 */ /* 0x000fca0000000005 */
[----:B------:R-:W-:Y:S02]  /*47f0*/  F2FP.SATFINITE.E5M2.F32.PACK_AB_MERGE_C R29, RZ, R5, RZ ;  /* 0x00000005ff1d723e */ /* 0x000fe400048060ff */
[----:B------:R-:W-:-:S03]  /*4800*/  PRMT R5, RZ, 0x7610, R5 ;  /* 0x00007610ff057816 */ /* 0x000fc60000000005 */
[----:B------:R0:W-:Y:S01]  /*4810*/  @!P0 STG.E.U8 desc[UR18][R14.64+0x39], R29 ;  /* 0x0000391d0e008986 */ /* 0x0001e2000c101112 */
[----:B------:R-:W-:Y:S05]  /*4820*/  @P2 BRA `(.L_x_94) ;  /* 0x0000000000042947 */ /* 0x000fea0003800000 */
[----:B------:R2:W5:Y:S02]  /*4830*/  LDG.E.U8 R5, desc[UR18][R30.64+0x38] ;  /* 0x000038121e057981 */ /* 0x000564000c1e1100 */
.L_x_94:
[----:B------:R-:W-:Y:S05]  /*4840*/  BSYNC B1 ;  /* 0x0000000000017941 */ /* 0x000fea0003800000 */
.L_x_93:
[----:B-----5:R-:W-:Y:S01]  /*4850*/  LOP3.LUT R5, R5, 0xff, RZ, 0xc0, !PT ;  /* 0x000000ff05057812 */ /* 0x020fe200078ec0ff */
[----:B------:R-:W-:Y:S01]  /*4860*/  BSSY B1, `(.L_x_95) ;  /* 0x000000b000017945 */ /* 0x000fe20003800000 */
[----:B------:R-:W-:Y:S02]  /*4870*/  ISETP.LT.OR P1, PT, R33, 0x3a, !P1 ;  /* 0x0000003a2100780c */ /* 0x000fe40004f21670 */
[----:B------:R-:W-:-:S05]  /*4880*/  F2FP.F16.E5M2.UNPACK_B R5, R5 ;  /* 0x00000005ff05723e */ /* 0x000fca00020004ff */
[----:B01--4-:R-:W-:Y:S01]  /*4890*/  HADD2.F32 R14, -RZ, R5.H0_H0 ;  /* 0x20000005ff0e7230 */ /* 0x013fe20000004100 */
[----:B------:R-:W-:-:S04]  /*48a0*/  PRMT R5, RZ, 0x7610, R5 ;  /* 0x00007610ff057816 */ /* 0x000fc80000000005 */
[----:B------:R-:W-:-:S04]  /*48b0*/  FMUL R14, R14, R9 ;  /* 0x000000090e0e7220 */ /* 0x000fc80000400000 */
[----:B------:R-:W-:-:S05]  /*48c0*/  FFMA R14, R115, R8, R14 ;  /* 0x00000008730e7223 */ /* 0x000fca000000000e */
[----:B------:R-:W-:-:S05]  /*48d0*/  F2FP.SATFINITE.E5M2.F32.PACK_AB_MERGE_C R15, RZ, R14, RZ ;  /* 0x0000000eff0f723e */ /* 0x000fca00048060ff */
[----:B------:R0:W-:Y:S01]  /*48e0*/  @!P2 STG.E.U8 desc[UR18][R12.64+0x38], R15 ;  /* 0x0000380f0c00a986 */ /* 0x0001e2000c101112 */
[----:B------:R-:W-:Y:S05]  /*48f0*/  @P1 BRA `(.L_x_96) ;  /* 0x0000000000041947 */ /* 0x000fea0003800000 */
[----:B------:R1:W5:Y:S02]  /*4900*/  LDG.E.U8 R5, desc[UR18][R30.64+0x39] ;  /* 0x000039121e057981 */ /* 0x000364000c1e1100 */
.L_x_96:
[----:B------:R-:W-:Y:S05]  /*4910*/  BSYNC B1 ;  /* 0x0000000000017941 */ /* 0x000fea0003800000 */
.L_x_95:
[----:B-----5:R-:W-:Y:S01]  /*4920*/  LOP3.LUT R5, R5, 0xff, RZ, 0xc0, !PT ;  /* 0x000000ff05057812 */ /* 0x020fe200078ec0ff */
[----:B------:R-:W-:Y:S01]  /*4930*/  BSSY B1, `(.L_x_97) ;  /* 0x0000013000017945 */ /* 0x000fe20003800000 */
[----:B------:R-:W-:Y:S02]  /*4940*/  IADD3 R29, P0, R35, 0x80, RZ ;  /* 0x00000080231d7810 */ /* 0x000fe40007f1e0ff */
[----:B------:R-:W-:-:S03]  /*4950*/  F2FP.F16.E5M2.UNPACK_B R5, R5 ;  /* 0x00000005ff05723e */ /* 0x000fc600020004ff */
[----:B0-----:R-:W-:Y:S01]  /*4960*/  IMAD.X R15, RZ, RZ, R25, P0 ;  /* 0x000000ffff0f7224 */ /* 0x001fe200000e0619 */
        /* <DEDUP_REMOVED lines=9> */
[----:B-123--:R-:W-:Y:S02]  /*4a00*/  F2FP.SATFINITE.E5M2.F32.PACK_AB_MERGE_C R31, RZ, R5, RZ ;  /* 0x00000005ff1f723e */ /* 0x00efe400048060ff */
[----:B------:R-:W-:Y:S02]  /*4a10*/  IADD3.X R15, R15, UR11, R29, P2, !PT ;  /* 0x0000000b0f0f7c10 */ /* 0x000fe400097fe41d */
[----:B------:R-:W-:Y:S01]  /*4a20*/  PRMT R5, RZ, 0x7610, R5 ;  /* 0x00007610ff057816 */ /* 0x000fe20000000005 */
[----:B------:R0:W-:Y:S01]  /*4a30*/  @!P1 STG.E.U8 desc[UR18][R12.64+0x39], R31 ;  /* 0x0000391f0c009986 */ /* 0x0001e2000c101112 */
[----:B------:R-:W-:Y:S05]  /*4a40*/  @P4 BRA `(.L_x_98) ;  /* 0x0000000000044947 */ /* 0x000fea0003800000 */
[----:B------:R1:W5:Y:S02]  /*4a50*/  LDG.E.U8 R5, desc[UR18][R14.64] ;  /* 0x000000120e057981 */ /* 0x000364000c1e1100 */
.L_x_98:
[----:B------:R-:W-:Y:S05]  /*4a60*/  BSYNC B1 ;  /* 0x0000000000017941 */ /* 0x000fea0003800000 */
.L_x_97:
[----:B-----5:R-:W-:Y:S01]  /*4a70*/  LOP3.LUT R5, R5, 0xff, RZ, 0xc0, !PT ;  /* 0x000000ff05057812 */ /* 0x020fe200078ec0ff */
[----:B------:R-:W-:Y:S01]  /*4a80*/  BSSY B1, `(.L_x_99) ;  /* 0x000000b000017945 */ /* 0x000fe20003800000 */
[----:B------:R-:W-:Y:S02]  /*4a90*/  ISETP.LT.OR P2, PT, R33, 0x2, !P0 ;  /* 0x000000022100780c */ /* 0x000fe40004741670 */
[----:B------:R-:W-:-:S05]  /*4aa0*/  F2FP.F16.E5M2.UNPACK_B R5, R5 ;  /* 0x00000005ff05723e */ /* 0x000fca00020004ff */
[----:B0-----:R-:W-:Y:S01]  /*4ab0*/  HADD2.F32 R12, -RZ, R5.H0_H0 ;  /* 0x20000005ff0c7230 */ /* 0x001fe20000004100 */
[----:B------:R-:W-:-:S04]  /*4ac0*/  PRMT R5, RZ, 0x7610, R5 ;  /* 0x00007610ff057816 */ /* 0x000fc80000000005 */
[----:B------:R-:W-:-:S04]  /*4ad0*/  FMUL R12, R12, R9 ;  /* 0x000000090c0c7220 */ /* 0x000fc80000400000 */
[----:B------:R-:W-:-:S05]  /*4ae0*/  FFMA R12, R113, R8, R12 ;  /* 0x00000008710c7223 */ /* 0x000fca000000000c */
[----:B------:R-:W-:-:S05]  /*4af0*/  F2FP.SATFINITE.E5M2.F32.PACK_AB_MERGE_C R13, RZ, R12, RZ ;  /* 0x0000000cff0d723e */ /* 0x000fca00048060ff */
[----:B------:R0:W-:Y:S01]  /*4b00*/  @!P4 STG.E.U8 desc[UR18][R10.64], R13 ;  /* 0x0000000d0a00c986 */ /* 0x0001e2000c101112 */
[----:B------:R-:W-:Y:S05]  /*4b10*/  @P2 BRA `(.L_x_100) ;  /* 0x0000000000042947 */ /* 0x000fea0003800000 */
[----:B------:R2:W5:Y:S02]  /*4b20*/  LDG.E.U8 R5, desc[UR18][R14.64+0x1] ;  /* 0x000001120e057981 */ /* 0x000564000c1e1100 */
.L_x_100:
[----:B------:R-:W-:Y:S05]  /*4b30*/  BSYNC B1 ;  /* 0x0000000000017941 */ /* 0x000fea0003800000 */
.L_x_99:
[----:B-----5:R-:W-:Y:S01]  /*4b40*/  LOP3.LUT R5, R5, 0xff, RZ, 0xc0, !PT ;  /* 0x000000ff05057812 */ /* 0x020fe200078ec0ff */
[----:B------:R-:W-:Y:S01]  /*4b50*/  BSSY B1, `(.L_x_101) ;  /* 0x0000013000017945 */ /* 0x000fe20003800000 */
[----:B------:R-:W-:Y:S02]  /*4b60*/  IADD3 R35, P1, R35, 0x88, RZ ;  /* 0x0000008823237810 */ /* 0x000fe40007f3e0ff */
[----:B------:R-:W-:-:S03]  /*4b70*/  F2FP.F16.E5M2.UNPACK_B R5, R5 ;  /* 0x00000005ff05723e */ /* 0x000fc600020004ff */
[----:B------:R-:W-:Y:S01]  /*4b80*/  IMAD.X R24, RZ, RZ, R25, P1 ;  /* 0x000000ffff187224 */ /* 0x000fe200008e0619 */
[----:B------:R-:W-:Y:S01]  /*4b90*/  ISETP.GE.AND P1, PT, R34, 0x89, PT ;  /* 0x000000892200780c */ /* 0x000fe20003f26270 */
[----:B------:R-:W-:Y:S02]  /*4ba0*/  HADD2.F32 R12, -RZ, R5.H0_H0 ;  /* 0x20000005ff0c7230 */ /* 0x000fe40000004100 */
[----:B------:R-:W-:Y:S01]  /*4bb0*/  IMAD R24, R24, UR6, RZ ;  /* 0x0000000618187c24 */ /* 0x000fe2000f8e02ff */
[----:B------:R-:W-:Y:S01]  /*4bc0*/  ISETP.LT.OR P5, PT, R33, 0x1, !P1 ;  /* 0x000000012100780c */ /* 0x000fe20004fa1670 */
[----:B------:R-:W-:-:S04]  /*4bd0*/  IMAD.WIDE.U32 R26, R35, UR6, R26 ;  /* 0x00000006231a7c25 */ /* 0x000fc8000f8e001a */
[----:B------:R-:W-:Y:S01]  /*4be0*/  FMUL R5, R12, R9 ;  /* 0x000000090c057220 */ /* 0x000fe20000400000 */
[----:B------:R-:W-:-:S03]  /*4bf0*/  IMAD R35, R35, UR7, R24 ;  /* 0x0000000723237c24 */ /* 0x000fc6000f8e0218 */
[----:B------:R-:W-:Y:S01]  /*4c00*/  FFMA R5, R108, R8, R5 ;  /* 0x000000086c057223 */ /* 0x000fe20000000005 */
[----:B------:R-:W-:-:S04]  /*4c10*/  IADD3 R12, P4, R26, UR10, RZ ;  /* 0x0000000a1a0c7c10 */ /* 0x000fc8000ff9e0ff */
[----:B------:R-:W-:Y:S02]  /*4c20*/  F2FP.SATFINITE.E5M2.F32.PACK_AB_MERGE_C R25, RZ, R5, RZ ;  /* 0x00000005ff19723e */ /* 0x000fe400048060ff */
[----:B0-----:R-:W-:Y:S02]  /*4c30*/  IADD3.X R13, R27, UR11, R35, P4, !PT ;  /* 0x0000000b1b0d7c10 */ /* 0x001fe4000a7fe423 */
[----:B------:R-:W-:Y:S01]  /*4c40*/  PRMT R5, RZ, 0x7610, R5 ;  /* 0x00007610ff057816 */ /* 0x000fe20000000005 */
[----:B------:R0:W-:Y:S01]  /*4c50*/  @!P2 STG.E.U8 desc[UR18][R10.64+0x1], R25 ;  /* 0x000001190a00a986 */ /* 0x0001e2000c101112 */
[----:B------:R-:W-:Y:S05]  /*4c60*/  @P5 BRA `(.L_x_102) ;  /* 0x0000000000045947 */ /* 0x000fea0003800000 */
[----:B------:R3:W5:Y:S02]  /*4c70*/  LDG.E.U8 R5, desc[UR18][R12.64] ;  /* 0x000000120c057981 */ /* 0x000764000c1e1100 */
.L_x_102:
[----:B------:R-:W-:Y:S05]  /*4c80*/  BSYNC B1 ;  /* 0x0000000000017941 */ /* 0x000fea0003800000 */
.L_x_101:
        /* <DEDUP_REMOVED lines=8> */
[----:B0-----:R-:W-:-:S05]  /*4d10*/  F2FP.SATFINITE.E5M2.F32.PACK_AB_MERGE_C R25, RZ, R24, RZ ;  /* 0x00000018ff19723e */ /* 0x001fca00048060ff */
[----:B------:R0:W-:Y:S01]  /*4d20*/  @!P5 STG.E.U8 desc[UR18][R6.64], R25 ;  /* 0x000000190600d986 */ /* 0x0001e2000c101112 */
[----:B------:R-:W-:Y:S05]  /*4d30*/  @P2 BRA `(.L_x_104) ;  /* 0x0000000000042947 */ /* 0x000fea0003800000 */
[----:B------:R4:W5:Y:S02]  /*4d40*/  LDG.E.U8 R5, desc[UR18][R12.64+0x1] ;  /* 0x000001120c057981 */ /* 0x000964000c1e1100 */
.L_x_104:
[----:B------:R-:W-:Y:S05]  /*4d50*/  BSYNC B1 ;  /* 0x0000000000017941 */ /* 0x000fea0003800000 */
.L_x_103:
[----:B-----5:R-:W-:Y:S01]  /*4d60*/  LOP3.LUT R5, R5, 0xff, RZ, 0xc0, !PT ;  /* 0x000000ff05057812 */ /* 0x020fe200078ec0ff */
[----:B------:R-:W-:Y:S01]  /*4d70*/  BSSY B1, `(.L_x_105) ;  /* 0x000000b000017945 */ /* 0x000fe20003800000 */
[----:B------:R-:W-:Y:S02]  /*4d80*/  ISETP.LT.OR P4, PT, R33, 0x9, !P0 ;  /* 0x000000092100780c */ /* 0x000fe40004781670 */
[----:B------:R-:W-:-:S05]  /*4d90*/  F2FP.F16.E5M2.UNPACK_B R5, R5 ;  /* 0x00000005ff05723e */ /* 0x000fca00020004ff */
[----:B------:R-:W-:-:S05]  /*4da0*/  HADD2.F32 R24, -RZ, R5.H0_H0 ;  /* 0x20000005ff187230 */ /* 0x000fca0000004100 */
[----:B------:R-:W-:-:S04]  /*4db0*/  FMUL R5, R24, R9 ;  /* 0x0000000918057220 */ /* 0x000fc80000400000 */
[----:B------:R-:W-:-:S05]  /*4dc0*/  FFMA R5, R106, R8, R5 ;  /* 0x000000086a057223 */ /* 0x000fca0000000005 */
[----:B0-----:R-:W-:Y:S02]  /*4dd0*/  F2FP.SATFINITE.E5M2.F32.PACK_AB_MERGE_C R25, RZ, R5, RZ ;  /* 0x00000005ff19723e */ /* 0x001fe400048060ff */
[----:B------:R-:W-:-:S03]  /*4de0*/  PRMT R5, RZ, 0x7610, R5 ;  /* 0x00007610ff057816 */ /* 0x000fc60000000005 */
[----:B------:R0:W-:Y:S01]  /*4df0*/  @!P2 STG.E.U8 desc[UR18][R6.64+0x1], R25 ;  /* 0x000001190600a986 */ /* 0x0001e2000c101112 */
[----:B------:R-:W-:Y:S05]  /*4e00*/  @P4 BRA `(.L_x_106) ;  /* 0x0000000000044947 */ /* 0x000fea0003800000 */
[----:B------:R0:W5:Y:S02]  /*4e10*/  LDG.E.U8 R5, desc[UR18][R14.64+0x8] ;  /* 0x000008120e057981 */ /* 0x000164000c1e1100 */
.L_x_106:
[----:B------:R-:W-:Y:S05]  /*4e20*/  BSYNC B1 ;  /* 0x0000000000017941 */ /* 0x000fea0003800000 */
.L_x_105:
        /* <DEDUP_REMOVED lines=12> */
.L_x_108:
[----:B------:R-:W-:Y:S05]  /*4ef0*/  BSYNC B1 ;  /* 0x0000000000017941 */ /* 0x000fea0003800000 */
.L_x_107:
        /* <DEDUP_REMOVED lines=12> */
.L_x_110:
[----:B------:R-:W-:Y:S05]  /*4fc0*/  BSYNC B1 ;  /* 0x0000000000017941 */ /* 0x000fea0003800000 */
.L_x_109:
        /* <DEDUP_REMOVED lines=12> */
.L_x_112:
[----:B------:R-:W-:Y:S05]  /*5090*/  BSYNC B1 ;  /* 0x0000000000017941 */ /* 0x000fea0003800000 */
.L_x_111:
        /* <DEDUP_REMOVED lines=12> */
.L_x_114:
[----:B------:R-:W-:Y:S05]  /*5160*/  BSYNC B1 ;  /* 0x0000000000017941 */ /* 0x000fea0003800000 */
.L_x_113:
        /* <DEDUP_REMOVED lines=12> */
.L_x_116:
[----:B------:R-:W-:Y:S05]  /*5230*/  BSYNC B1 ;  /* 0x0000000000017941 */ /* 0x000fea0003800000 */
.L_x_115:
        /* <DEDUP_REMOVED lines=12> */
.L_x_118:
[----:B------:R-:W-:Y:S05]  /*5300*/  BSYNC B1 ;  /* 0x0000000000017941 */ /* 0x000fea0003800000 */
.L_x_117:
        /* <DEDUP_REMOVED lines=12> */
.L_x_120:
[----:B------:R-:W-:Y:S05]  /*53d0*/  BSYNC B1 ;  /* 0x0000000000017941 */ /* 0x000fea0003800000 */
.L_x_119:
        /* <DEDUP_REMOVED lines=12> */
.L_x_122:
[----:B------:R-:W-:Y:S05]  /*54a0*/  BSYNC B1 ;  /* 0x0000000000017941 */ /* 0x000fea0003800000 */
.L_x_121:
        /* <DEDUP_REMOVED lines=12> */
.L_x_124:
[----:B------:R-:W-:Y:S05]  /*5570*/  BSYNC B1 ;  /* 0x0000000000017941 */ /* 0x000fea0003800000 */
.L_x_123:
        /* <DEDUP_REMOVED lines=12> */
.L_x_126:
[----:B------:R-:W-:Y:S05]  /*5640*/  BSYNC B1 ;  /* 0x0000000000017941 */ /* 0x000fea0003800000 */
.L_x_125:
        /* <DEDUP_REMOVED lines=12> */
.L_x_128:
[----:B------:R-:W-:Y:S05]  /*5710*/  BSYNC B1 ;  /* 0x0000000000017941 */ /* 0x000fea0003800000 */
.L_x_127:
        /* <DEDUP_REMOVED lines=12> */
.L_x_130:
[----:B------:R-:W-:Y:S05]  /*57e0*/  BSYNC B1 ;  /* 0x0000000000017941 */ /* 0x000fea0003800000 */
.L_x_129:
        /* <DEDUP_REMOVED lines=12> */
.L_x_132:
[----:B------:R-:W-:Y:S05]  /*58b0*/  BSYNC B1 ;  /* 0x0000000000017941 */ /* 0x000fea0003800000 */
.L_x_131:
        /* <DEDUP_REMOVED lines=12> */
.L_x_134:
[----:B------:R-:W-:Y:S05]  /*5980*/  BSYNC B1 ;  /* 0x0000000000017941 */ /* 0x000fea0003800000 */
.L_x_133:
        /* <DEDUP_REMOVED lines=12> */
.L_x_136:
[----:B------:R-:W-:Y:S05]  /*5a50*/  BSYNC B1 ;  /* 0x0000000000017941 */ /* 0x000fea0003800000 */
.L_x_135:
        /* <DEDUP_REMOVED lines=12> */
.L_x_138:
[----:B------:R-:W-:Y:S05]  /*5b20*/  BSYNC B1 ;  /* 0x0000000000017941 */ /* 0x000fea0003800000 */
.L_x_137:
        /* <DEDUP_REMOVED lines=12> */
.L_x_140:
[----:B------:R-:W-:Y:S05]  /*5bf0*/  BSYNC B1 ;  /* 0x0000000000017941 */ /* 0x000fea0003800000 */
.L_x_139:
        /* <DEDUP_REMOVED lines=12> */
.L_x_142:
[----:B------:R-:W-:Y:S05]  /*5cc0*/  BSYNC B1 ;  /* 0x0000000000017941 */ /* 0x000fea0003800000 */
.L_x_141:
        /* <DEDUP_REMOVED lines=12> */
.L_x_144:
[----:B------:R-:W-:Y:S05]  /*5d90*/  BSYNC B1 ;  /* 0x0000000000017941 */ /* 0x000fea0003800000 */
.L_x_143:
        /* <DEDUP_REMOVED lines=12> */
.L_x_146:
[----:B------:R-:W-:Y:S05]  /*5e60*/  BSYNC B1 ;  /* 0x0000000000017941 */ /* 0x000fea0003800000 */
.L_x_145:
        /* <DEDUP_REMOVED lines=12> */
.L_x_148:
[----:B------:R-:W-:Y:S05]  /*5f30*/  BSYNC B1 ;  /* 0x0000000000017941 */ /* 0x000fea0003800000 */
.L_x_147:
        /* <DEDUP_REMOVED lines=12> */
.L_x_150:
[----:B------:R-:W-:Y:S05]  /*6000*/  BSYNC B1 ;  /* 0x0000000000017941 */ /* 0x000fea0003800000 */
.L_x_149:
        /* <DEDUP_REMOVED lines=12> */
.L_x_152:
[----:B------:R-:W-:Y:S05]  /*60d0*/  BSYNC B1 ;  /* 0x0000000000017941 */ /* 0x000fea0003800000 */
.L_x_151:
        /* <DEDUP_REMOVED lines=12> */
.L_x_154:
[----:B------:R-:W-:Y:S05]  /*61a0*/  BSYNC B1 ;  /* 0x0000000000017941 */ /* 0x000fea0003800000 */
.L_x_153:
        /* <DEDUP_REMOVED lines=12> */
.L_x_156:
[----:B------:R-:W-:Y:S05]  /*6270*/  BSYNC B1 ;  /* 0x0000000000017941 */ /* 0x000fea0003800000 */
.L_x_155:
[----:B-----5:R-:W-:Y:S01]  /*6280*/  LOP3.LUT R5, R5, 0xff, RZ, 0xc0, !PT ;  /* 0x000000ff05057812 */ /* 0x020fe200078ec0ff */
[----:B------:R-:W-:Y:S01]  /*6290*/  BSSY B1, `(.L_x_157) ;  /* 0x000000b000017945 */ /* 0x000fe20003800000 */
[----:B------:R-:W-:Y:S02]  /*62a0*/  ISETP.LT.OR P2, PT, R33, 0x39, !P1 ;  /* 0x000000392100780c */ /* 0x000fe40004f41670 */
[----:B------:R-:W-:-:S05]  /*62b0*/  F2FP.F16.E5M2.UNPACK_B R5, R5 ;  /* 0x00000005ff05723e */ /* 0x000fca00020004ff */
[----:B012---:R-:W-:-:S05]  /*62c0*/  HADD2.F32 R14, -RZ, R5.H0_H0 ;  /* 0x20000005ff0e7230 */ /* 0x007fca0000004100 */
[----:B------:R-:W-:-:S04]  /*62d0*/  FMUL R5, R14, R9 ;  /* 0x000000090e057220 */ /* 0x000fc80000400000 */
[----:B------:R-:W-:-:S05]  /*62e0*/  FFMA R5, R16, R8, R5 ;  /* 0x0000000810057223 */ /* 0x000fca0000000005 */
[----:B------:R-:W-:Y:S02]  /*62f0*/  F2FP.SATFINITE.E5M2.F32.PACK_AB_MERGE_C R15, RZ, R5, RZ ;  /* 0x00000005ff0f723e */ /* 0x000fe400048060ff */
[----:B------:R-:W-:-:S03]  /*6300*/  PRMT R5, RZ, 0x7610, R5 ;  /* 0x00007610ff057816 */ /* 0x000fc60000000005 */
[----:B------:R0:W-:Y:S01]  /*6310*/  @!P0 STG.E.U8 desc[UR18][R10.64+0x39], R15 ;  /* 0x0000390f0a008986 */ /* 0x0001e2000c101112 */
[----:B------:R-:W-:Y:S05]  /*6320*/  @P2 BRA `(.L_x_158) ;  /* 0x0000000000042947 */ /* 0x000fea0003800000 */
[----:B------:R1:W5:Y:S02]  /*6330*/  LDG.E.U8 R5, desc[UR18][R12.64+0x38] ;  /* 0x000038120c057981 */ /* 0x000364000c1e1100 */
.L_x_158:
[----:B------:R-:W-:Y:S05]  /*6340*/  BSYNC B1 ;  /* 0x0000000000017941 */ /* 0x000fea0003800000 */
.L_x_157:
        /* <DEDUP_REMOVED lines=12> */
.L_x_160:
[----:B------:R-:W-:Y:S05]  /*6410*/  BSYNC B1 ;  /* 0x0000000000017941 */ /* 0x000fea0003800000 */
.L_x_159:
[----:B------:R-:W-:Y:S05]  /*6420*/  @P1 BRA `(.L_x_161) ;  /* 0x0000001000301947 */ /* 0x000fea0003800000 */
[----:B-----5:R-:W-:-:S04]  /*6430*/  LOP3.LUT R5, R5, 0xff, RZ, 0xc0, !PT ;  /* 0x000000ff05057812 */ /* 0x020fc800078ec0ff */
[----:B------:R-:W-:-:S05]  /*6440*/  F2FP.F16.E5M2.UNPACK_B R5, R5 ;  /* 0x00000005ff05723e */ /* 0x000fca00020004ff */
[----:B------:R-:W-:-:S05]  /*6450*/  HADD2.F32 R10, -RZ, R5.H0_H0 ;  /* 0x20000005ff0a7230 */ /* 0x000fca0000004100 */
[----:B------:R-:W-:-:S04]  /*6460*/  FMUL R5, R10, R9 ;  /* 0x000000090a057220 */ /* 0x000fc80000400000 */
[----:B------:R-:W-:-:S05]  /*6470*/  FFMA R5, R18, R8, R5 ;  /* 0x0000000812057223 */ /* 0x000fca0000000005 */
[----:B------:R-:W-:-:S05]  /*6480*/  F2FP.SATFINITE.E5M2.F32.PACK_AB_MERGE_C R5, RZ, R5, RZ ;  /* 0x00000005ff05723e */ /* 0x000fca00048060ff */
[----:B------:R0:W-:Y:S01]  /*6490*/  STG.E.U8 desc[UR18][R6.64+0x39], R5 ;  /* 0x0000390506007986 */ /* 0x0001e2000c101112 */
[----:B------:R-:W-:Y:S05]  /*64a0*/  BRA `(.L_x_161) ;  /* 0x0000001000107947 */ /* 0x000fea0003800000 */
.L_x_32:
[C---:B------:R-:W-:Y:S01]  /*64b0*/  ISETP.GE.AND P0, PT, R34.reuse, 0x1, PT ;  /* 0x000000012200780c */ /* 0x040fe20003f06270 */
[-C--:B--2---:R-:W-:Y:S01]  /*64c0*/  FMUL R145, R145, R8.reuse ;  /* 0x0000000891917220 */ /* 0x084fe20000400000 */
[----:B------:R-:W-:Y:S01]  /*64d0*/  ISETP.GE.AND P2, PT, R34, 0x9, PT ;  /* 0x000000092200780c */ /* 0x000fe20003f46270 */
[-C--:B------:R-:W-:Y:S01]  /*64e0*/  FMUL R140, R140, R8.reuse ;  /* 0x000000088c8c7220 */ /* 0x080fe20000400000 */
[----:B------:R-:W-:Y:S01]  /*64f0*/  ISETP.LT.OR P1, PT, R33, 0x1, !P0 ;  /* 0x000000012100780c */ /* 0x000fe20004721670 */
[-C--:B------:R-:W-:Y:S01]  /*6500*/  FMUL R143, R143, R8.reuse ;  /* 0x000000088f8f7220 */ /* 0x080fe20000400000 */
[----:B------:R-:W-:Y:S01]  /*6510*/  F2FP.SATFINITE.E5M2.F32.PACK_AB_MERGE_C R145, RZ, R145, RZ ;  /* 0x00000091ff91723e */ /* 0x000fe200048060ff */
[-C--:B------:R-:W-:Y:S01]  /*6520*/  FMUL R138, R138, R8.reuse ;  /* 0x000000088a8a7220 */ /* 0x080fe20000400000 */
[----:B------:R-:W-:Y:S01]  /*6530*/  ISETP.LT.OR P4, PT, R33, 0x2, !P0 ;  /* 0x000000022100780c */ /* 0x000fe20004781670 */
[-C--:B------:R-:W-:Y:S01]  /*6540*/  FMUL R141, R141, R8.reuse ;  /* 0x000000088d8d7220 */ /* 0x080fe20000400000 */
[C---:B------:R-:W-:Y:S01]  /*6550*/  ISETP.LT.OR P5, PT, R33.reuse, 0x1, !P2 ;  /* 0x000000012100780c */ /* 0x040fe200057a1670 */
[-C--:B------:R-:W-:Y:S01]  /*6560*/  FMUL R136, R136, R8.reuse ;  /* 0x0000000888887220 */ /* 0x080fe20000400000 */
[----:B------:R-:W-:Y:S01]  /*6570*/  ISETP.LT.OR P6, PT, R33, 0x2, !P2 ;  /* 0x000000022100780c */ /* 0x000fe200057c1670 */
[----:B------:R-:W-:Y:S01]  /*6580*/  FMUL R139, R139, R8 ;  /* 0x000000088b8b7220 */ /* 0x000fe20000400000 */
[----:B------:R-:W-:Y:S01]  /*6590*/  F2FP.SATFINITE.E5M2.F32.PACK_AB_MERGE_C R5, RZ, R140, RZ ;  /* 0x0000008cff05723e */ /* 0x000fe200048060ff */
[-C--:B------:R-:W-:Y:S01]  /*65a0*/  FMUL R134, R134, R8.reuse ;  /* 0x0000000886867220 */ /* 0x080fe20000400000 */
[----:B------:R-:W-:Y:S01]  /*65b0*/  F2FP.SATFINITE.E5M2.F32.PACK_AB_MERGE_C R143, RZ, R143, RZ ;  /* 0x0000008fff8f723e */ /* 0x000fe200048060ff */
[----:B------:R-:W-:Y:S01]  /*65c0*/  @!P1 STG.E.U8 desc[UR18][R14.64], R145 ;  /* 0x000000910e009986 */ /* 0x000fe2000c101112 */
[----:B------:R-:W-:Y:S01]  /*65d0*/  ISETP.LT.OR P1, PT, R33, 0x9, !P0 ;  /* 0x000000092100780c */ /* 0x000fe20004721670 */
[----:B------:R-:W-:Y:S01]  /*65e0*/  FMUL R137, R137, R8 ;  /* 0x0000000889897220 */ /* 0x000fe20000400000 */
[----:B------:R-:W-:Y:S01]  /*65f0*/  F2FP.SATFINITE.E5M2.F32.PACK_AB_MERGE_C R25, RZ, R138, RZ ;  /* 0x0000008aff19723e */ /* 0x000fe200048060ff */
[----:B------:R0:W-:Y:S01]  /*6600*/  @!P4 STG.E.U8 desc[UR18][R14.64+0x1], R5 ;  /* 0x000001050e00c986 */ /* 0x0001e2000c101112 */
[----:B------:R-:W-:Y:S01]  /*6610*/  F2FP.SATFINITE.E5M2.F32.PACK_AB_MERGE_C R141, RZ, R141, RZ ;  /* 0x0000008dff8d723e */ /* 0x000fe200048060ff */
[-C--:B------:R-:W-:Y:S01]  /*6620*/  FMUL R132, R132, R8.reuse ;  /* 0x0000000884847220 */ /* 0x080fe20000400000 */
[C---:B------:R-:W-:Y:S01]  /*6630*/  ISETP.LT.OR P4, PT, R33.reuse, 0xa, !P0 ;  /* 0x0000000a2100780c */ /* 0x040fe20004781670 */
[----:B------:R-:W-:Y:S01]  /*6640*/  @!P5 STG.E.U8 desc[UR18][R12.64], R143 ;  /* 0x0000008f0c00d986 */ /* 0x000fe2000c101112 */
[----:B------:R-:W-:Y:S01]  /*6650*/  ISETP.LT.OR P5, PT, R33, 0x9, !P2 ;  /* 0x000000092100780c */ /* 0x000fe200057a1670 */
[-C--:B------:R-:W-:Y:S01]  /*6660*/  FMUL R135, R135, R8.reuse ;  /* 0x0000000887877220 */ /* 0x080fe20000400000 */
[----:B------:R-:W-:Y:S01]  /*6670*/  F2FP.SATFINITE.E5M2.F32.PACK_AB_MERGE_C R139, RZ, R139, RZ ;  /* 0x0000008bff8b723e */ /* 0x000fe200048060ff */
[----:B------:R1:W-:Y:S01]  /*6680*/  @!P6 STG.E.U8 desc[UR18][R12.64+0x1], R25 ;  /* 0x000001190c00e986 */ /* 0x0003e2000c101112 */
[C---:B------:R-:W-:Y:S01]  /*6690*/  ISETP.LT.OR P6, PT, R33.reuse, 0xa, !P2 ;  /* 0x0000000a2100780c */ /* 0x040fe200057c1670 */
[-C--:B------:R-:W-:Y:S01]  /*66a0*/  FMUL R130, R130, R8.reuse ;  /* 0x0000000882827220 */ /* 0x080fe20000400000 */
[----:B------:R-:W-:Y:S01]  /*66b0*/  F2FP.SATFINITE.E5M2.F32.PACK_AB_MERGE_C R137, RZ, R137, RZ ;  /* 0x00000089ff89723e */ /* 0x000fe200048060ff */
[----:B------:R-:W-:Y:S01]  /*66c0*/  @!P1 STG.E.U8 desc[UR18][R14.64+0x8], R141 ;  /* 0x0000088d0e009986 */ /* 0x000fe2000c101112 */
[----:B------:R-:W-:Y:S01]  /*66d0*/  ISETP.LT.OR P1, PT, R33, 0x11, !P0 ;  /* 0x000000112100780c */ /* 0x000fe20004721670 */
[----:B------:R-:W-:Y:S01]  /*66e0*/  FMUL R133, R133, R8 ;  /* 0x0000000885857220 */ /* 0x000fe20000400000 */
[----:B0-----:R-:W-:Y:S01]  /*66f0*/  F2FP.SATFINITE.E5M2.F32.PACK_AB_MERGE_C R5, RZ, R136, RZ ;  /* 0x00000088ff05723e */ /* 0x001fe200048060ff */
[-C--:B------:R-:W-:Y:S01]  /*6700*/  FMUL R128, R128, R8.reuse ;  /* 0x0000000880807220 */ /* 0x080fe20000400000 */
[----:B------:R-:W-:Y:S01]  /*6710*/  F2FP.SATFINITE.E5M2.F32.PACK_AB_MERGE_C R135, RZ, R135, RZ ;  /* 0x00000087ff87723e */ /* 0x000fe200048060ff */
[----:B------:R-:W-:Y:S01]  /*6720*/  FMUL R131, R131, R8 ;  /* 0x0000000883837220 */ /* 0x000fe20000400000 */
[----:B------:R-:W-:Y:S01]  /*6730*/  F2FP.SATFINITE.E5M2.F32.PACK_AB_MERGE_C R133, RZ, R133, RZ ;  /* 0x00000085ff85723e */ /* 0x000fe200048060ff */
[----:B------:R0:W-:Y:S01]  /*6740*/  @!P4 STG.E.U8 desc[UR18][R14.64+0x9], R5 ;  /* 0x000009050e00c986 */ /* 0x0001e2000c101112 */
[----:B-1----:R-:W-:Y:S01]  /*6750*/  F2FP.SATFINITE.E5M2.F32.PACK_AB_MERGE_C R25, RZ, R134, RZ ;  /* 0x00000086ff19723e */ /* 0x002fe200048060ff */
        /* <DEDUP_REMOVED lines=15> */
[-C--:B------:R-:W-:Y:S01]  /*6850*/  FMUL R125, R125, R8.reuse ;  /* 0x000000087d7d7220 */ /* 0x080fe20000400000 */
[----:B------:R-:W-:Y:S01]  /*6860*/  FMUL R120, R120, R8 ;  /* 0x0000000878787220 */ /* 0x000fe20000400000 */
[----:B------:R-:W-:Y:S01]  /*6870*/  F2FP.SATFINITE.E5M2.F32.PACK_AB_MERGE_C R127, RZ, R127, RZ ;  /* 0x0000007fff7f723e */ /* 0x000fe200048060ff */
[----:B------:R0:W-:Y:S01]  /*6880*/  @!P4 STG.E.U8 desc[UR18][R14.64+0x11], R5 ;  /* 0x000011050e00c986 */ /* 0x0001e2000c101112 */
[----:B-1----:R-:W-:Y:S01]  /*6890*/  F2FP.SATFINITE.E5M2.F32.PACK_AB_MERGE_C R25, RZ, R130, RZ ;  /* 0x00000082ff19723e */ /* 0x002fe200048060ff */
[-C--:B------:R-:W-:Y:S01]  /*68a0*/  FMUL R123, R123, R8.reuse ;  /* 0x000000087b7b7220 */ /* 0x080fe20000400000 */
[C---:B------:R-:W-:Y:S01]  /*68b0*/  ISETP.LT.OR P4, PT, R33.reuse, 0x1a, !P0 ;  /* 0x0000001a2100780c */ /* 0x040fe20004781670 */
[----:B------:R-:W-:Y:S01]  /*68c0*/  @!P5 STG.E.U8 desc[UR18][R12.64+0x10], R135 ;  /* 0x000010870c00d986 */ /* 0x000fe2000c101112 */
[C---:B------:R-:W-:Y:S01]  /*68d0*/  ISETP.LT.OR P5, PT, R33.reuse, 0x19, !P2 ;  /* 0x000000192100780c */ /* 0x040fe200057a1670 */
[-C--:B------:R-:W-:Y:S01]  /*68e0*/  FMUL R118, R118, R8.reuse ;  /* 0x0000000876767220 */ /* 0x080fe20000400000 */
[----:B------:R-:W-:Y:S01]  /*68f0*/  F2FP.SATFINITE.E5M2.F32.PACK_AB_MERGE_C R125, RZ, R125, RZ ;  /* 0x0000007dff7d723e */ /* 0x000fe200048060ff */
[----:B------:R1:W-:Y:S01]  /*6900*/  @!P6 STG.E.U8 desc[UR18][R12.64+0x11], R25 ;  /* 0x000011190c00e986 */ /* 0x0003e2000c101112 */
[----:B------:R-:W-:Y:S01]  /*6910*/  ISETP.LT.OR P6, PT, R33, 0x1a, !P2 ;  /* 0x0000001a2100780c */ /* 0x000fe200057c1670 */
        /* <DEDUP_REMOVED lines=8> */
[-C--:B------:R-:W-:Y:S01]  /*69a0*/  FMUL R114, R114, R8.reuse ;  /* 0x0000000872727220 */ /* 0x080fe20000400000 */
[----:B------:R-:W-:Y:S01]  /*69b0*/  FMUL R112, R112, R8 ;  /* 0x0000000870707220 */ /* 0x000fe20000400000 */
[----:B-1----:R-:W-:Y:S01]  /*69c0*/  F2FP.SATFINITE.E5M2.F32.PACK_AB_MERGE_C R25, RZ, R126, RZ ;  /* 0x0000007eff19723e */ /* 0x002fe200048060ff */
[----:B------:R0:W-:Y:S01]  /*69d0*/  @!P4 STG.E.U8 desc[UR18][R14.64+0x19], R5 ;  /* 0x000019050e00c986 */ /* 0x0001e2000c101112 */
[----:B------:R-:W-:Y:S01]  /*69e0*/  ISETP.LT.OR P4, PT, R33, 0x22, !P0 ;  /* 0x000000222100780c */ /* 0x000fe20004781670 */
[-C--:B------:R-:W-:Y:S01]  /*69f0*/  FMUL R117, R117, R8.reuse ;  /* 0x0000000875757220 */ /* 0x080fe20000400000 */
[----:B------:R-:W-:Y:S01]  /*6a00*/  F2FP.SATFINITE.E5M2.F32.PACK_AB_MERGE_C R119, RZ, R119, RZ ;  /* 0x00000077ff77723e */ /* 0x000fe200048060ff */
[----:B------:R-:W-:Y:S01]  /*6a10*/  @!P5 STG.E.U8 desc[UR18][R12.64+0x18], R131 ;  /* 0x000018830c00d986 */ /* 0x000fe2000c101112 */
[----:B------:R-:W-:Y:S01]  /*6a20*/  ISETP.LT.OR P5, PT, R33, 0x21, !P2 ;  /* 0x000000212100780c */ /* 0x000fe200057a1670 */
[----:B------:R-:W-:Y:S01]  /*6a30*/  FMUL R115, R115, R8 ;  /* 0x0000000873737220 */ /* 0x000fe20000400000 */
[----:B------:R-:W-:Y:S01]  /*6a40*/  F2FP.SATFINITE.E5M2.F32.PACK_AB_MERGE_C R27, RZ, R112, RZ ;  /* 0x00000070ff1b723e */ /* 0x000fe200048060ff */
[----:B------:R1:W-:Y:S01]  /*6a50*/  @!P6 STG.E.U8 desc[UR18][R12.64+0x19], R25 ;  /* 0x000019190c00e986 */ /* 0x0003e2000c101112 */
[----:B------:R-:W-:Y:S01]  /*6a60*/  ISETP.LT.OR P6, PT, R33, 0x22, !P2 ;  /* 0x000000222100780c */ /* 0x000fe200057c1670 */
[-C--:B------:R-:W-:Y:S01]  /*6a70*/  FMUL R110, R110, R8.reuse ;  /* 0x000000086e6e7220 */ /* 0x080fe20000400000 */
[-C--:B------:R-:W-:Y:S01]  /*6a80*/  FMUL R113, R113, R8.reuse ;  /* 0x0000000871717220 */ /* 0x080fe20000400000 */
        /* <DEDUP_REMOVED lines=39> */
[-C--:B------:R-:W-:Y:S01]  /*6d00*/  FMUL R101, R101, R8.reuse ;  /* 0x0000000865657220 */ /* 0x080fe20000400000 */
[----:B------:R-:W-:Y:S01]  /*6d10*/  @!P1 STG.E.U8 desc[UR18][R14.64+0x30], R121 ;  /* 0x000030790e009986 */ /* 0x000fe2000c101112 */
[----:B------:R-:W-:Y:S01]  /*6d20*/  ISETP.LT.OR P1, PT, R33, 0x39, !P0 ;  /* 0x000000392100780c */ /* 0x000fe20004721670 */
[-C--:B------:R-:W-:Y:S01]  /*6d30*/  FMUL R99, R99, R8.reuse ;  /* 0x0000000863637220 */ /* 0x080fe20000400000 */
[----:B------:R-:W-:Y:S01]  /*6d40*/  ISETP.LT.OR P0, PT, R33, 0x3a, !P0 ;  /* 0x0000003a2100780c */ /* 0x000fe20004701670 */
[----:B------:R-:W-:Y:S01]  /*6d50*/  FMUL R94, R94, R8 ;  /* 0x000000085e5e7220 */ /* 0x000fe20000400000 */
[----:B0-----:R-:W-:Y:S01]  /*6d60*/  F2FP.SATFINITE.E5M2.F32.PACK_AB_MERGE_C R5, RZ, R116, RZ ;  /* 0x00000074ff05723e */ /* 0x001fe200048060ff */
[-C--:B------:R-:W-:Y:S01]  /*6d70*/  FMUL R92, R92, R8.reuse ;  /* 0x000000085c5c7220 */ /* 0x080fe20000400000 */
[----:B------:R-:W-:Y:S01]  /*6d80*/  F2FP.SATFINITE.E5M2.F32.PACK_AB_MERGE_C R103, RZ, R103, RZ ;  /* 0x00000067ff67723e */ /* 0x000fe200048060ff */
[----:B------:R-:W-:Y:S01]  /*6d90*/  FMUL R95, R95, R8 ;  /* 0x000000085f5f7220 */ /* 0x000fe20000400000 */
[----:B-1----:R-:W-:Y:S01]  /*6da0*/  F2FP.SATFINITE.E5M2.F32.PACK_AB_MERGE_C R25, RZ, R114, RZ ;  /* 0x00000072ff19723e */ /* 0x002fe200048060ff */
[----:B------:R0:W-:Y:S01]  /*6db0*/  @!P4 STG.E.U8 desc[UR18][R14.64+0x31], R5 ;  /* 0x000031050e00c986 */ /* 0x0001e2000c101112 */
[----:B------:R-:W-:Y:S01]  /*6dc0*/  ISETP.LT.OR P4, PT, R33, 0x39, !P2 ;  /* 0x000000392100780c */ /* 0x000fe20005781670 */
[-C--:B------:R-:W-:Y:S01]  /*6dd0*/  FMUL R97, R97, R8.reuse ;  /* 0x0000000861617220 */ /* 0x080fe20000400000 */
[----:B------:R-:W-:Y:S01]  /*6de0*/  ISETP.LT.OR P2, PT, R33, 0x3a, !P2 ;  /* 0x0000003a2100780c */ /* 0x000fe20005741670 */
[----:B------:R-:W-:Y:S01]  /*6df0*/  @!P5 STG.E.U8 desc[UR18][R12.64+0x30], R119 ;  /* 0x000030770c00d986 */ /* 0x000fe2000c101112 */
[----:B------:R-:W-:Y:S01]  /*6e00*/  F2FP.SATFINITE.E5M2.F32.PACK_AB_MERGE_C R101, RZ, R101, RZ ;  /* 0x00000065ff65723e */ /* 0x000fe200048060ff */
[-C--:B------:R-:W-:Y:S01]  /*6e10*/  FMUL R90, R90, R8.reuse ;  /* 0x000000085a5a7220 */ /* 0x080fe20000400000 */
[----:B------:R-:W-:Y:S01]  /*6e20*/  F2FP.SATFINITE.E5M2.F32.PACK_AB_MERGE_C R99, RZ, R99, RZ ;  /* 0x00000063ff63723e */ /* 0x000fe200048060ff */
[----:B------:R-:W-:Y:S01]  /*6e30*/  @!P6 STG.E.U8 desc[UR18][R12.64+0x31], R25 ;  /* 0x000031190c00e986 */ /* 0x000fe2000c101112 */
[----:B------:R-:W-:Y:S01]  /*6e40*/  F2FP.SATFINITE.E5M2.F32.PACK_AB_MERGE_C R95, RZ, R95, RZ ;  /* 0x0000005fff5f723e */ /* 0x000fe200048060ff */
[-C--:B------:R-:W-:Y:S01]  /*6e50*/  FMUL R22, R22, R8.reuse ;  /* 0x0000000816167220 */ /* 0x080fe20000400000 */
[-C--:B------:R-:W-:Y:S01]  /*6e60*/  FMUL R93, R93, R8.reuse ;  /* 0x000000085d5d7220 */ /* 0x080fe20000400000 */
[----:B------:R-:W-:Y:S01]  /*6e70*/  @!P0 STG.E.U8 desc[UR18][R14.64+0x39], R27 ;  /* 0x0000391b0e008986 */ /* 0x000fe2000c101112 */
[----:B------:R-:W-:Y:S01]  /*6e80*/  ISETP.GE.AND P0, PT, R34, 0x81, PT ;  /* 0x000000812200780c */ /* 0x000fe20003f06270 */
[----:B------:R-:W-:Y:S01]  /*6e90*/  FMUL R91, R91, R8 ;  /* 0x000000085b5b7220 */ /* 0x000fe20000400000 */
[----:B0-----:R-:W-:Y:S01]  /*6ea0*/  F2FP.SATFINITE.E5M2.F32.PACK_AB_MERGE_C R5, RZ, R110, RZ ;  /* 0x0000006eff05723e */ /* 0x001fe200048060ff */
[----:B------:R0:W-:Y:S01]  /*6eb0*/  @!P1 STG.E.U8 desc[UR18][R14.64+0x38], R117 ;  /* 0x000038750e009986 */ /* 0x0001e2000c101112 */
[C---:B------:R-:W-:Y:S01]  /*6ec0*/  ISETP.LT.OR P6, PT, R33.reuse, 0x1, !P0 ;  /* 0x000000012100780c */ /* 0x040fe200047c1670 */
[-C--:B------:R-:W-:Y:S01]  /*6ed0*/  FMUL R88, R88, R8.reuse ;  /* 0x0000000858587220 */ /* 0x080fe20000400000 */
[----:B------:R-:W-:Y:S01]  /*6ee0*/  ISETP.LT.OR P5, PT, R33, 0x2, !P0 ;  /* 0x000000022100780c */ /* 0x000fe200047a1670 */
[----:B------:R-:W-:Y:S01]  /*6ef0*/  @!P4 STG.E.U8 desc[UR18][R12.64+0x38], R115 ;  /* 0x000038730c00c986 */ /* 0x000fe2000c101112 */
[----:B------:R-:W-:Y:S01]  /*6f00*/  ISETP.GE.AND P1, PT, R34, 0x89, PT ;  /* 0x000000892200780c */ /* 0x000fe20003f26270 */
[-C--:B------:R-:W-:Y:S01]  /*6f10*/  FMUL R21, R21, R8.reuse ;  /* 0x0000000815157220 */ /* 0x080fe20000400000 */
[----:B------:R-:W-:Y:S01]  /*6f20*/  F2FP.SATFINITE.E5M2.F32.PACK_AB_MERGE_C R97, RZ, R97, RZ ;  /* 0x00000061ff61723e */ /* 0x000fe200048060ff */
[----:B------:R1:W-:Y:S01]  /*6f30*/  @!P2 STG.E.U8 desc[UR18][R12.64+0x39], R5 ;  /* 0x000039050c00a986 */ /* 0x0003e2000c101112 */
[----:B------:R-:W-:Y:S01]  /*6f40*/  ISETP.LT.OR P4, PT, R33, 0x1, !P1 ;  /* 0x000000012100780c */ /* 0x000fe20004f81670 */
[-C--:B------:R-:W-:Y:S01]  /*6f50*/  FMUL R89, R89, R8.reuse ;  /* 0x0000000859597220 */ /* 0x080fe20000400000 */
[----:B------:R-:W-:Y:S01]  /*6f60*/  ISETP.LT.OR P2, PT, R33, 0xa, !P0 ;  /* 0x0000000a2100780c */ /* 0x000fe20004741670 */
[----:B------:R-:W-:Y:S01]  /*6f70*/  FMUL R23, R23, R8 ;  /* 0x0000000817177220 */ /* 0x000fe20000400000 */
[----:B0-----:R-:W-:Y:S01]  /*6f80*/  F2FP.SATFINITE.E5M2.F32.PACK_AB_MERGE_C R15, RZ, R108, RZ ;  /* 0x0000006cff0f723e */ /* 0x001fe200048060ff */
[----:B------:R-:W-:Y:S01]  /*6f90*/  @!P6 STG.E.U8 desc[UR18][R10.64], R113 ;  /* 0x000000710a00e986 */ /* 0x000fe2000c101112 */
[C---:B------:R-:W-:Y:S01]  /*6fa0*/  ISETP.LT.OR P6, PT, R33.reuse, 0x2, !P1 ;  /* 0x000000022100780c */ /* 0x040fe20004fc1670 */
[-C--:B------:R-:W-:Y:S01]  /*6fb0*/  FMUL R20, R20, R8.reuse ;  /* 0x0000000814147220 */ /* 0x080fe20000400000 */
[----:B------:R-:W-:Y:S01]  /*6fc0*/  F2FP.SATFINITE.E5M2.F32.PACK_AB_MERGE_C R93, RZ, R93, RZ ;  /* 0x0000005dff5d723e */ /* 0x000fe200048060ff */
[----:B------:R-:W-:Y:S01]  /*6fd0*/  @!P5 STG.E.U8 desc[UR18][R10.64+0x1], R15 ;  /* 0x0000010f0a00d986 */ /* 0x000fe2000c101112 */
[----:B------:R-:W-:Y:S01]  /*6fe0*/  ISETP.LT.OR P5, PT, R33, 0x9, !P0 ;  /* 0x000000092100780c */ /* 0x000fe200047a1670 */
[----:B------:R-:W-:Y:S01]  /*6ff0*/  FMUL R17, R17, R8 ;  /* 0x0000000811117220 */ /* 0x000fe20000400000 */
[----:B-1----:R-:W-:Y:S01]  /*7000*/  F2FP.SATFINITE.E5M2.F32.PACK_AB_MERGE_C R5, RZ, R106, RZ ;  /* 0x0000006aff05723e */ /* 0x002fe200048060ff */
[----:B------:R-:W-:Y:S01]  /*7010*/  @!P4 STG.E.U8 desc[UR18][R6.64], R111 ;  /* 0x0000006f0600c986 */ /* 0x000fe2000c101112 */
[----:B------:R-:W-:Y:S01]  /*7020*/  F2FP.SATFINITE.E5M2.F32.PACK_AB_MERGE_C R13, RZ, R104, RZ ;  /* 0x00000068ff0d723e */ /* 0x000fe200048060ff */
[-C--:B------:R-:W-:Y:S01]  /*7030*/  FMUL R16, R16, R8.reuse ;  /* 0x0000000810107220 */ /* 0x080fe20000400000 */
[----:B------:R-:W-:Y:S01]  /*7040*/  ISETP.LT.OR P4, PT, R33, 0x9, !P1 ;  /* 0x000000092100780c */ /* 0x000fe20004f81670 */
[-C--:B------:R-:W-:Y:S01]  /*7050*/  FMUL R19, R19, R8.reuse ;  /* 0x0000000813137220 */ /* 0x080fe20000400000 */
[----:B------:R-:W-:Y:S01]  /*7060*/  F2FP.SATFINITE.E5M2.F32.PACK_AB_MERGE_C R91, RZ, R91, RZ ;  /* 0x0000005bff5b723e */ /* 0x000fe200048060ff */
[----:B------:R0:W-:Y:S01]  /*7070*/  @!P6 STG.E.U8 desc[UR18][R6.64+0x1], R5 ;  /* 0x000001050600e986 */ /* 0x0001e2000c101112 */
[C---:B------:R-:W-:Y:S01]  /*7080*/  ISETP.LT.OR P6, PT, R33.reuse, 0xa, !P1 ;  /* 0x0000000a2100780c */ /* 0x040fe20004fc1670 */
[----:B------:R-:W-:Y:S01]  /*7090*/  FMUL R18, R18, R8 ;  /* 0x0000000812127220 */ /* 0x000fe20000400000 */
[----:B------:R-:W-:Y:S01]  /*70a0*/  F2FP.SATFINITE.E5M2.F32.PACK_AB_MERGE_C R21, RZ, R21, RZ ;  /* 0x00000015ff15723e */ /* 0x000fe200048060ff */
[----:B------:R1:W-:Y:S01]  /*70b0*/  @!P2 STG.E.U8 desc[UR18][R10.64+0x9], R13 ;  /* 0x0000090d0a00a986 */ /* 0x0003e2000c101112 */
[----:B------:R-:W-:-:S02]  /*70c0*/  ISETP.LT.OR P2, PT, R33, 0x12, !P0 ;  /* 0x000000122100780c */ /* 0x000fc40004741670 */
[----:B------:R-:W-:Y:S01]  /*70d0*/  F2FP.SATFINITE.E5M2.F32.PACK_AB_MERGE_C R89, RZ, R89, RZ ;  /* 0x00000059ff59723e */ /* 0x000fe200048060ff */
[----:B------:R-:W-:Y:S01]  /*70e0*/  @!P5 STG.E.U8 desc[UR18][R10.64+0x8], R107 ;  /* 0x0000086b0a00d986 */ /* 0x000fe2000c101112 */
[C---:B------:R-:W-:Y:S02]  /*70f0*/  ISETP.LT.OR P5, PT, R33.reuse, 0x11, !P0 ;  /* 0x000000112100780c */ /* 0x040fe400047a1670 */
[----:B------:R-:W-:Y:S01]  /*7100*/  F2FP.SATFINITE.E5M2.F32.PACK_AB_MERGE_C R23, RZ, R23, RZ ;  /* 0x00000017ff17723e */ /* 0x000fe200048060ff */
[----:B------:R-:W-:Y:S01]  /*7110*/  @!P4 STG.E.U8 desc[UR18][R6.64+0x8], R109 ;  /* 0x0000086d0600c986 */ /* 0x000fe2000c101112 */
[----:B0-----:R-:W-:Y:S02]  /*7120*/  F2FP.SATFINITE.E5M2.F32.PACK_AB_MERGE_C R5, RZ, R102, RZ ;  /* 0x00000066ff05723e */ /* 0x001fe400048060ff */
[C---:B------:R-:W-:Y:S02]  /*7130*/  ISETP.LT.OR P4, PT, R33.reuse, 0x11, !P1 ;  /* 0x000000112100780c */ /* 0x040fe40004f81670 */
[----:B-1----:R-:W-:Y:S01]  /*7140*/  F2FP.SATFINITE.E5M2.F32.PACK_AB_MERGE_C R13, RZ, R98, RZ ;  /* 0x00000062ff0d723e */ /* 0x002fe200048060ff */
[----:B------:R0:W-:Y:S01]  /*7150*/  @!P6 STG.E.U8 desc[UR18][R6.64+0x9], R5 ;  /* 0x000009050600e986 */ /* 0x0001e2000c101112 */
[----:B------:R-:W-:-:S02]  /*7160*/  ISETP.LT.OR P6, PT, R33, 0x12, !P1 ;  /* 0x000000122100780c */ /* 0x000fc40004fc1670 */
[----:B------:R-:W-:Y:S01]  /*7170*/  F2FP.SATFINITE.E5M2.F32.PACK_AB_MERGE_C R17, RZ, R17, RZ ;  /* 0x00000011ff11723e */ /* 0x000fe200048060ff */
[----:B------:R1:W-:Y:S01]  /*7180*/  @!P2 STG.E.U8 desc[UR18][R10.64+0x11], R13 ;  /* 0x0000110d0a00a986 */ /* 0x0003e2000c101112 */
[C---:B------:R-:W-:Y:S02]  /*7190*/  ISETP.LT.OR P2, PT, R33.reuse, 0x1a, !P0 ;  /* 0x0000001a2100780c */ /* 0x040fe40004741670 */
[----:B------:R-:W-:Y:S01]  /*71a0*/  F2FP.SATFINITE.E5M2.F32.PACK_AB_MERGE_C R19, RZ, R19, RZ ;  /* 0x00000013ff13723e */ /* 0x000fe200048060ff */
[----:B------:R-:W-:Y:S01]  /*71b0*/  @!P5 STG.E.U8 desc[UR18][R10.64+0x10], R105 ;  /* 0x000010690a00d986 */ /* 0x000fe2000c101112 */
[----:B------:R-:W-:Y:S02]  /*71c0*/  ISETP.LT.OR P5, PT, R33, 0x19, !P0 ;  /* 0x000000192100780c */ /* 0x000fe400047a1670 */
[----:B------:R-:W-:Y:S01]  /*71d0*/  F2FP.SATFINITE.E5M2.F32.PACK_AB_MERGE_C R15, RZ, R18, RZ ;  /* 0x00000012ff0f723e */ /* 0x000fe200048060ff */
[----:B------:R-:W-:Y:S01]  /*71e0*/  @!P4 STG.E.U8 desc[UR18][R6.64+0x10], R103 ;  /* 0x000010670600c986 */ /* 0x000fe2000c101112 */
[----:B0-----:R-:W-:-:S02]  /*71f0*/  F2FP.SATFINITE.E5M2.F32.PACK_AB_MERGE_C R5, RZ, R100, RZ ;  /* 0x00000064ff05723e */ /* 0x001fc400048060ff */
[C---:B------:R-:W-:Y:S02]  /*7200*/  ISETP.LT.OR P4, PT, R33.reuse, 0x19, !P1 ;  /* 0x000000192100780c */ /* 0x040fe40004f81670 */
[----:B-1----:R-:W-:Y:S01]  /*7210*/  F2FP.SATFINITE.E5M2.F32.PACK_AB_MERGE_C R13, RZ, R96, RZ ;  /* 0x00000060ff0d723e */ /* 0x002fe200048060ff */
[----:B------:R0:W-:Y:S01]  /*7220*/  @!P6 STG.E.U8 desc[UR18][R6.64+0x11], R5 ;  /* 0x000011050600e986 */ /* 0x0001e2000c101112 */
[----:B------:R-:W-:-:S03]  /*7230*/  ISETP.LT.OR P6, PT, R33, 0x1a, !P1 ;  /* 0x0000001a2100780c */ /* 0x000fc60004fc1670 */
[----:B------:R1:W-:Y:S01]  /*7240*/  @!P2 STG.E.U8 desc[UR18][R10.64+0x19], R13 ;  /* 0x0000190d0a00a986 */ /* 0x0003e2000c101112 */
[----:B------:R-:W-:-:S03]  /*7250*/  ISETP.LT.OR P2, PT, R33, 0x22, !P0 ;  /* 0x000000222100780c */ /* 0x000fc60004741670 */
[----:B------:R-:W-:Y:S01]  /*7260*/  @!P5 STG.E.U8 desc[UR18][R10.64+0x18], R101 ;  /* 0x000018650a00d986 */ /* 0x000fe2000c101112 */
[C---:B------:R-:W-:Y:S02]  /*7270*/  ISETP.LT.OR P5, PT, R33.reuse, 0x21, !P0 ;  /* 0x000000212100780c */ /* 0x040fe400047a1670 */
[----:B0-----:R-:W-:Y:S01]  /*7280*/  F2FP.SATFINITE.E5M2.F32.PACK_AB_MERGE_C R5, RZ, R94, RZ ;  /* 0x0000005eff05723e */ /* 0x001fe200048060ff */
[----:B------:R-:W-:Y:S01]  /*7290*/  @!P4 STG.E.U8 desc[UR18][R6.64+0x18], R99 ;  /* 0x000018630600c986 */ /* 0x000fe2000c101112 */
        /* <DEDUP_REMOVED lines=25> */
[C---:B------:R-:W-:Y:S02]  /*7430*/  ISETP.LT.OR P2, PT, R33.reuse, 0x39, !P0 ;  /* 0x000000392100780c */ /* 0x040fe40004741670 */
[C---:B------:R-:W-:Y:S01]  /*7440*/  ISETP.LT.OR P0, PT, R33.reuse, 0x3a, !P0 ;  /* 0x0000003a2100780c */ /* 0x040fe20004701670 */
[----:B------:R1:W-:Y:S01]  /*7450*/  @!P5 STG.E.U8 desc[UR18][R10.64+0x30], R89 ;  /* 0x000030590a00d986 */ /* 0x0003e2000c101112 */
[C---:B------:R-:W-:Y:S02]  /*7460*/  ISETP.LT.OR P5, PT, R33.reuse, 0x39, !P1 ;  /* 0x000000392100780c */ /* 0x040fe40004fa1670 */
[----:B------:R-:W-:Y:S01]  /*7470*/  ISETP.LT.OR P1, PT, R33, 0x3a, !P1 ;  /* 0x0000003a2100780c */ /* 0x000fe20004f21670 */
[----:B------:R1:W-:Y:S01]  /*7480*/  @!P4 STG.E.U8 desc[UR18][R6.64+0x30], R23 ;  /* 0x000030170600c986 */ /* 0x0003e2000c101112 */
[----:B0-----:R-:W-:-:S05]  /*7490*/  F2FP.SATFINITE.E5M2.F32.PACK_AB_MERGE_C R5, RZ, R20, RZ ;  /* 0x00000014ff05723e */ /* 0x001fca00048060ff */
[----:B------:R1:W-:Y:S04]  /*74a0*/  @!P6 STG.E.U8 desc[UR18][R6.64+0x31], R5 ;  /* 0x000031050600e986 */ /* 0x0003e8000c101112 */
[----:B------:R1:W-:Y:S04]  /*74b0*/  @!P2 STG.E.U8 desc[UR18][R10.64+0x38], R17 ;  /* 0x000038110a00a986 */ /* 0x0003e8000c101112 */
[----:B------:R1:W-:Y:S04]  /*74c0*/  @!P0 STG.E.U8 desc[UR18][R10.64+0x39], R13 ;  /* 0x0000390d0a008986 */ /* 0x0003e8000c101112 */
[----:B------:R1:W-:Y:S04]  /*74d0*/  @!P5 STG.E.U8 desc[UR18][R6.64+0x38], R19 ;  /* 0x000038130600d986 */ /* 0x0003e8000c101112 */
[----:B------:R1:W-:Y:S02]  /*74e0*/  @!P1 STG.E.U8 desc[UR18][R6.64+0x39], R15 ;  /* 0x0000390f06009986 */ /* 0x0003e4000c101112 */
.L_x_161:
[----:B------:R-:W-:Y:S05]  /*74f0*/  BSYNC B0 ;  /* 0x0000000000007941 */ /* 0x000fea0003800000 */
.L_x_31:
[----:B------:R-:W-:Y:S01]  /*7500*/  ULDC UR6, c[0x0][0xc] ;  /* 0x0000030000067ab9 */ /* 0x000fe20000000800 */
[----:B------:R-:W-:Y:S01]  /*7510*/  ULDC UR7, c[0x0][0x10] ;  /* 0x0000040000077ab9 */ /* 0x000fe20000000800 */
[----:B01---5:R-:W0:Y:S01]  /*7520*/  LDC R5, c[0x0][0x14] ;  /* 0x00000500ff057b82 */ /* 0x023e220000000800 */
[----:B------:R-:W-:Y:S01]  /*7530*/  UIMAD.WIDE.U32 UR6, UR6, UR7, URZ ;  /* 0x00000007060672a5 */ /* 0x000fe2000f8e003f */
[----:B------:R-:W-:Y:S01]  /*7540*/  PRMT R7, RZ, 0x7610, R7 ;  /* 0x00007610ff077816 */ /* 0x000fe20000000007 */
[----:B------:R-:W-:-:S04]  /*7550*/  IMAD.MOV.U32 R6, RZ, RZ, -0x1 ;  /* 0xffffffffff067424 */ /* 0x000fc800078e00ff */
[----:B0-----:R-:W-:-:S04]  /*7560*/  IMAD.WIDE.U32 R2, R5, UR6, R2 ;  /* 0x0000000605027c25 */ /* 0x001fc8000f8e0002 */
[----:B------:R-:W-:Y:S01]  /*7570*/  IMAD R5, R5, UR7, RZ ;  /* 0x0000000705057c24 */ /* 0x000fe2000f8e02ff */
[----:B------:R-:W-:Y:S02]  /*7580*/  ULDC.64 UR6, c[0x0][0x650] ;  /* 0x0001940000067ab9 */ /* 0x000fe40000000a00 */
[----:B------:R-:W-:Y:S01]  /*7590*/  ISETP.GE.U32.AND P0, PT, R2, UR6, PT ;  /* 0x0000000602007c0c */ /* 0x000fe2000bf06070 */
[----:B------:R-:W-:Y:S02]  /*75a0*/  IMAD.IADD R3, R3, 0x1, R5 ;  /* 0x0000000103037824 */ /* 0x000fe400078e0205 */
[----:B------:R-:W-:-:S03]  /*75b0*/  IMAD.MOV.U32 R5, RZ, RZ, -0x1 ;  /* 0xffffffffff057424 */ /* 0x000fc600078e00ff */
[----:B------:R-:W-:-:S13]  /*75c0*/  ISETP.GE.U32.AND.EX P0, PT, R3, UR7, PT, P0 ;  /* 0x0000000703007c0c */ /* 0x000fda000bf06100 */
[----:B------:R-:W-:Y:S05]  /*75d0*/  @P0 BRA `(.L_x_162) ;  /* 0x0000000400600947 */ /* 0x000fea0003800000 */
[----:B------:R-:W0:Y:S01]  /*75e0*/  S2R R20, SR_CTAID.X ;  /* 0x0000000000147919 */ /* 0x000e220000002500 */
[----:B------:R-:W1:Y:S01]  /*75f0*/  LDC.64 R14, c[0x0][0x628] ;  /* 0x00018a00ff0e7b82 */ /* 0x000e620000000a00 */
[----:B------:R-:W-:Y:S01]  /*7600*/  ULDC UR6, c[0x0][0x150] ;  /* 0x0000540000067ab9 */ /* 0x000fe20000000800 */
[----:B--234-:R-:W-:Y:S01]  /*7610*/  IMAD.MOV.U32 R12, RZ, RZ, R2 ;  /* 0x000000ffff0c7224 */ /* 0x01cfe200078e0002 */
[----:B------:R-:W2:Y:S01]  /*7620*/  S2R R22, SR_CTAID.Y ;  /* 0x0000000000167919 */ /* 0x000ea20000002600 */
[----:B------:R-:W-:-:S04]  /*7630*/  IMAD.MOV.U32 R13, RZ, RZ, R3 ;  /* 0x000000ffff0d7224 */ /* 0x000fc800078e0003 */
[----:B------:R-:W3:Y:S08]  /*7640*/  LDC R23, c[0x0][0x144] ;  /* 0x00005100ff177b82 */ /* 0x000ef00000000800 */
[----:B------:R-:W4:Y:S08]  /*7650*/  LDC R16, c[0x0][0x630] ;  /* 0x00018c00ff107b82 */ /* 0x000f300000000800 */
[----:B------:R-:W2:Y:S01]  /*7660*/  LDC.64 R18, c[0x0][0x620] ;  /* 0x00018800ff127b82 */ /* 0x000ea20000000a00 */
[----:B-1----:R-:W-:-:S04]  /*7670*/  ISETP.NE.U32.AND P0, PT, R14, RZ, PT ;  /* 0x000000ff0e00720c */ /* 0x002fc80003f05070 */
[----:B------:R-:W-:Y:S02]  /*7680*/  ISETP.NE.AND.EX P0, PT, R15, RZ, PT, P0 ;  /* 0x000000ff0f00720c */ /* 0x000fe40003f05300 */
[----:B0-----:R-:W-:-:S05]  /*7690*/  I2FP.F32.U32 R5, R20 ;  /* 0x0000001400057245 */ /* 0x001fca0000201000 */
[----:B------:R-:W-:-:S04]  /*76a0*/  FMUL R5, R5, UR6 ;  /* 0x0000000605057c20 */ /* 0x000fc80008400000 */
[----:B------:R0:W1:Y:S02]  /*76b0*/  F2I.U32.TRUNC.NTZ R21, R5 ;  /* 0x0000000500157305 */ /* 0x000064000020f000 */
[----:B---34-:R-:W-:Y:S05]  /*76c0*/  @!P0 BRA `(.L_x_163) ;  /* 0x0000000000288947 */ /* 0x018fea0003800000 */
[----:B0-----:R-:W0:Y:S02]  /*76d0*/  LDC R5, c[0x0][0x634] ;  /* 0x00018d00ff057b82 */ /* 0x001e240000000800 */
        /* <DEDUP_REMOVED lines=9> */
.L_x_163:
[-CC-:B------:R-:W-:Y:S01]  /*7770*/  SHF.R.U64 R17, R12, R16.reuse, R13.reuse ;  /* 0x000000100c117219 */ /* 0x180fe2000000120d */
[----:B------:R-:W3:Y:S01]  /*7780*/  LDC.64 R28, c[0x0][0x640] ;  /* 0x00019000ff1c7b82 */ /* 0x000ee20000000a00 */
[----:B0-----:R-:W-:Y:S01]  /*7790*/  SHF.R.U32.HI R5, RZ, R16, R13 ;  /* 0x00000010ff057219 */ /* 0x001fe2000001160d */
[----:B-1----:R-:W-:Y:S01]  /*77a0*/  IMAD.MOV R21, RZ, RZ, -R21 ;  /* 0x000000ffff157224 */ /* 0x002fe200078e0a15 */
[----:B------:R-:W-:Y:S01]  /*77b0*/  IADD3 R11, P0, RZ, -R17, RZ ;  /* 0x80000011ff0b7210 */ /* 0x000fe20007f1e0ff */
[----:B------:R-:W-:Y:S02]  /*77c0*/  ULDC UR6, c[0x0][0x154] ;  /* 0x0000550000067ab9 */ /* 0x000fe40000000800 */
[----:B------:R-:W-:Y:S02]  /*77d0*/  IMAD R23, R23, R21, R20 ;  /* 0x0000001517177224 */ /* 0x000fe400078e0214 */
[----:B------:R-:W0:Y:S01]  /*77e0*/  LDC R12, c[0x0][0x618] ;  /* 0x00018600ff0c7b82 */ /* 0x000e220000000800 */
[----:B------:R-:W-:-:S02]  /*77f0*/  IMAD.X R5, RZ, RZ, ~R5, P0 ;  /* 0x000000ffff057224 */ /* 0x000fc400000e0e05 */
[----:B--2---:R-:W-:-:S04]  /*7800*/  IMAD.WIDE.U32 R6, R11, R18, R2 ;  /* 0x000000120b067225 */ /* 0x004fc800078e0002 */
[----:B------:R-:W-:Y:S01]  /*7810*/  IMAD R10, R5, R18, RZ ;  /* 0x00000012050a7224 */ /* 0x000fe200078e02ff */
[----:B------:R-:W1:Y:S03]  /*7820*/  LDC R24, c[0x0][0x608] ;  /* 0x00018200ff187b82 */ /* 0x000e660000000800 */
[----:B------:R-:W-:Y:S02]  /*7830*/  IMAD R5, R11, R19, R10 ;  /* 0x000000130b057224 */ /* 0x000fe400078e020a */
[----:B------:R-:W-:Y:S02]  /*7840*/  IMAD.MOV.U32 R11, RZ, RZ, 0x1 ;  /* 0x00000001ff0b7424 */ /* 0x000fe400078e00ff */
[----:B------:R-:W-:Y:S01]  /*7850*/  IMAD.IADD R5, R7, 0x1, R5 ;  /* 0x0000000107057824 */ /* 0x000fe200078e0205 */
[----:B------:R-:W2:Y:S01]  /*7860*/  LDC R26, c[0x0][0x658] ;  /* 0x00019600ff1a7b82 */ /* 0x000ea20000000800 */
[----:B------:R-:W-:-:S02]  /*7870*/  I2FP.F32.U32 R7, R22 ;  /* 0x0000001600077245 */ /* 0x000fc40000201000 */
[----:B---3--:R-:W-:-:S03]  /*7880*/  ISETP.NE.U32.AND P0, PT, R28, RZ, PT ;  /* 0x000000ff1c00720c */ /* 0x008fc60003f05070 */
[----:B------:R-:W-:Y:S01]  /*7890*/  FMUL R10, R7, UR6 ;  /* 0x00000006070a7c20 */ /* 0x000fe20008400000 */
[----:B------:R-:W-:Y:S01]  /*78a0*/  ISETP.NE.AND.EX P0, PT, R29, RZ, PT, P0 ;  /* 0x000000ff1d00720c */ /* 0x000fe20003f05300 */
[----:B------:R-:W3:Y:S01]  /*78b0*/  LDC R21, c[0x0][0x148] ;  /* 0x00005200ff157b82 */ /* 0x000ee20000000800 */
[-CC-:B0-----:R-:W-:Y:S01]  /*78c0*/  SHF.R.U64 R16, R6, R12.reuse, R5.reuse ;  /* 0x0000000c06107219 */ /* 0x181fe20000001205 */
[----:B------:R0:W4:Y:S01]  /*78d0*/  F2I.U32.TRUNC.NTZ R18, R10 ;  /* 0x0000000a00127305 */ /* 0x000122000020f000 */
[----:B------:R-:W-:Y:S01]  /*78e0*/  SHF.R.U32.HI R5, RZ, R12, R5 ;  /* 0x0000000cff057219 */ /* 0x000fe20000011605 */
[----:B------:R-:W-:-:S04]  /*78f0*/  IMAD.MOV.U32 R7, RZ, RZ, -0x1 ;  /* 0xffffffffff077424 */ /* 0x000fc800078e00ff */
[----:B------:R-:W0:Y:S01]  /*7900*/  LDC R20, c[0x0][0x600] ;  /* 0x00018000ff147b82 */ /* 0x000e220000000800 */
[-CC-:B-1----:R-:W-:Y:S02]  /*7910*/  SHF.R.U64 R14, R16, R24.reuse, R5.reuse ;  /* 0x00000018100e7219 */ /* 0x182fe40000001205 */
[----:B------:R-:W-:-:S05]  /*7920*/  SHF.R.U32.HI R5, RZ, R24, R5 ;  /* 0x00000018ff057219 */ /* 0x000fca0000011605 */
[----:B------:R-:W1:Y:S01]  /*7930*/  LDC R27, c[0x0][0x648] ;  /* 0x00019200ff1b7b82 */ /* 0x000e620000000800 */
[-C--:B--2---:R-:W-:Y:S02]  /*7940*/  SHF.L.U32 R6, R7, R26.reuse, RZ ;  /* 0x0000001a07067219 */ /* 0x084fe400000006ff */
[-CC-:B------:R-:W-:Y:S02]  /*7950*/  SHF.R.U64 R19, R14, R26.reuse, R5.reuse ;  /* 0x0000001a0e137219 */ /* 0x180fe40000001205 */
[----:B------:R-:W-:Y:S02]  /*7960*/  SHF.R.U32.HI R7, RZ, R26, R5 ;  /* 0x0000001aff077219 */ /* 0x000fe40000011605 */
[----:B------:R-:W-:Y:S01]  /*7970*/  LOP3.LUT R25, RZ, R6, RZ, 0x33, !PT ;  /* 0x00000006ff197212 */ /* 0x000fe200078e33ff */
[----:B------:R-:W2:Y:S01]  /*7980*/  LDC R30, c[0x0][0x638] ;  /* 0x00018e00ff1e7b82 */ /* 0x000ea20000000800 */
[----:B------:R-:W-:Y:S01]  /*7990*/  SHF.L.U32 R26, R11, R26, RZ ;  /* 0x0000001a0b1a7219 */ /* 0x000fe200000006ff */
[----:B------:R-:W-:-:S06]  /*79a0*/  IMAD.MOV.U32 R6, RZ, RZ, R19 ;  /* 0x000000ffff067224 */ /* 0x000fcc00078e0013 */
[----:B------:R-:W0:Y:S01]  /*79b0*/  LDC R31, c[0x0][0x610] ;  /* 0x00018400ff1f7b82 */ /* 0x000e220000000800 */
[----:B----4-:R-:W-:Y:S05]  /*79c0*/  @!P0 BRA `(.L_x_164) ;  /* 0x0000000000288947 */ /* 0x010fea0003800000 */
[----:B------:R-:W4:Y:S02]  /*79d0*/  LDC R6, c[0x0][0x64c] ;  /* 0x00019300ff067b82 */ /* 0x000f240000000800 */
[----:B----4-:R-:W-:-:S05]  /*79e0*/  IADD3 R5, P0, R19, R6, RZ ;  /* 0x0000000613057210 */ /* 0x010fca0007f1e0ff */
[----:B------:R-:W-:-:S04]  /*79f0*/  IMAD.X R15, RZ, RZ, R7, P0 ;  /* 0x000000ffff0f7224 */ /* 0x000fc800000e0607 */
[----:B------:R-:W-:-:S04]  /*7a00*/  IMAD.WIDE.U32 R6, R15, R28, RZ ;  /* 0x0000001c0f067225 */ /* 0x000fc800078e00ff */
[----:B0-----:R-:W-:-:S04]  /*7a10*/  IMAD.WIDE.U32 R10, P0, R5, R29, R6 ;  /* 0x0000001d050a7225 */ /* 0x001fc80007800006 */
[----:B------:R-:W-:-:S04]  /*7a20*/  IMAD.WIDE.U32 R6, R5, R28, RZ ;  /* 0x0000001c05067225 */ /* 0x000fc800078e00ff */
[----:B------:R-:W-:Y:S01]  /*7a30*/  IMAD.X R13, RZ, RZ, RZ, P0 ;  /* 0x000000ffff0d7224 */ /* 0x000fe200000e06ff */
[----:B------:R-:W-:Y:S01]  /*7a40*/  IADD3 RZ, P0, R7, R10, RZ ;  /* 0x0000000a07ff7210 */ /* 0x000fe20007f1e0ff */
[----:B------:R-:W-:-:S04]  /*7a50*/  IMAD.MOV.U32 R12, RZ, RZ, R11 ;  /* 0x000000ffff0c7224 */ /* 0x000fc800078e000b */
[----:B------:R-:W-:-:S08]  /*7a60*/  IMAD.WIDE.U32.X R6, R15, R29, R12, P0 ;  /* 0x0000001d0f067225 */ /* 0x000fd000000e040c */
.L_x_164:
[----:B-1----:R-:W-:Y:S01]  /*7a70*/  SHF.R.U64 R5, R6, R27, R7 ;  /* 0x0000001b06057219 */ /* 0x002fe20000001207 */
[----:B0-----:R-:W-:Y:S01]  /*7a80*/  VIADD R7, R20, 0xffffffff ;  /* 0xffffffff14077836 */ /* 0x001fe20000000000 */
[----:B------:R-:W-:Y:S01]  /*7a90*/  LOP3.LUT R32, R14, R25, RZ, 0xc0, !PT ;  /* 0x000000190e207212 */ /* 0x000fe200078ec0ff */
[----:B------:R-:W-:Y:S02]  /*7aa0*/  IMAD.MOV R18, RZ, RZ, -R18 ;  /* 0x000000ffff127224 */ /* 0x000fe400078e0a12 */
[----:B------:R-:W-:Y:S01]  /*7ab0*/  IMAD.MOV R6, RZ, RZ, -R5 ;  /* 0x000000ffff067224 */ /* 0x000fe200078e0a05 */
[----:B------:R-:W-:Y:S01]  /*7ac0*/  LOP3.LUT R16, R16, R7, RZ, 0xc0, !PT ;  /* 0x0000000710107212 */ /* 0x000fe200078ec0ff */
[----:B------:R-:W-:Y:S02]  /*7ad0*/  IMAD R32, R26, R5, R32 ;  /* 0x000000051a207224 */ /* 0x000fe400078e0220 */
[----:B---3--:R-:W-:Y:S02]  /*7ae0*/  @P3 IMAD R23, R21, R18, R22 ;  /* 0x0000001215173224 */ /* 0x008fe400078e0216 */
[----:B--2---:R-:W-:-:S02]  /*7af0*/  IMAD R5, R6, R30, R19 ;  /* 0x0000001e06057224 */ /* 0x004fc400078e0213 */
[----:B------:R-:W-:Y:S02]  /*7b00*/  IMAD R32, R32, R31, R23 ;  /* 0x0000001f20207224 */ /* 0x000fe400078e0217 */
[----:B------:R-:W-:Y:S02]  /*7b10*/  IMAD R5, R5, R20, R16 ;  /* 0x0000001405057224 */ /* 0x000fe400078e0210 */
[----:B------:R-:W-:-:S03]  /*7b20*/  IMAD.MOV.U32 R7, RZ, RZ, 0x1 ;  /* 0x00000001ff077424 */ /* 0x000fc600078e00ff */
[----:B------:R-:W-:Y:S02]  /*7b30*/  SEL R6, R5, R32, !P3 ;  /* 0x0000002005067207 */ /* 0x000fe40005800000 */
[----:B------:R-:W-:Y:S01]  /*7b40*/  SEL R32, R32, R5, !P3 ;  /* 0x0000000520207207 */ /* 0x000fe20005800000 */
[----:B------:R-:W-:-:S07]  /*7b50*/  IMAD.MOV.U32 R5, RZ, RZ, R17 ;  /* 0x000000ffff057224 */ /* 0x000fce00078e0011 */
.L_x_162:
[----:B------:R-:W-:Y:S01]  /*7b60*/  UIADD3 UR5, UR9, UR5, URZ ;  /* 0x0000000509057290 */ /* 0x000fe2000fffe03f */
[----:B------:R-:W-:Y:S01]  /*7b70*/  LOP3.LUT P0, RZ, R7, 0xff, RZ, 0xc0, !PT ;  /* 0x000000ff07ff7812 */ /* 0x000fe2000780c0ff */
[----:B------:R-:W-:Y:S02]  /*7b80*/  IMAD.MOV.U32 R7, RZ, RZ, R32 ;  /* 0x000000ffff077224 */ /* 0x000fe400078e0020 */
[----:B------:R-:W-:Y:S02]  /*7b90*/  USHF.R.U32.HI UR6, URZ, 0x1, UR5 ;  /* 0x000000013f067899 */ /* 0x000fe40008011605 */
[----:B------:R-:W-:Y:S02]  /*7ba0*/  UISETP.GT.U32.AND UP1, UPT, UR5, 0x1, UPT ;  /* 0x000000010500788c */ /* 0x000fe4000bf24070 */
[----:B------:R-:W-:Y:S02]  /*7bb0*/  ULOP3.LUT UR6, UR6, 0x1, URZ, 0xc0, !UPT ;  /* 0x0000000106067892 */ /* 0x000fe4000f8ec03f */
[----:B------:R-:W-:-:S02]  /*7bc0*/  UISETP.LT.U32.AND UP1, UPT, UR9, 0x2, UP1 ;  /* 0x000000020900788c */ /* 0x000fc40008f21070 */
[----:B------:R-:W-:Y:S02]  /*7bd0*/  UISETP.NE.U32.AND UP0, UPT, UR6, 0x1, UPT ;  /* 0x000000010600788c */ /* 0x000fe4000bf05070 */
[----:B------:R-:W-:Y:S02]  /*7be0*/  USEL UR7, URZ, 0x1, !UP1 ;  /* 0x000000013f077887 */ /* 0x000fe4000c800000 */
[----:B------:R-:W-:Y:S02]  /*7bf0*/  UISETP.GT.U32.AND UP0, UPT, UR9, 0x1, !UP0 ;  /* 0x000000010900788c */ /* 0x000fe4000c704070 */
[----:B------:R-:W-:Y:S02]  /*7c00*/  ULOP3.LUT UR5, UR5, 0x1, URZ, 0xc0, !UPT ;  /* 0x0000000105057892 */ /* 0x000fe4000f8ec03f */
[----:B------:R-:W-:-:S04]  /*7c10*/  USEL UR6, URZ, 0x1, !UP0 ;  /* 0x000000013f067887 */ /* 0x000fc8000c000000 */
[----:B------:R-:W-:Y:S01]  /*7c20*/  ULOP3.LUT UR4, UR6, UR4, UR7, 0x96, !UPT ;  /* 0x0000000406047292 */ /* 0x000fe2000f8e9607 */
[----:B------:R-:W-:Y:S11]  /*7c30*/  @P0 BRA `(.L_x_165) ;  /* 0xffffff9000a80947 */ /* 0x000ff6000383ffff */
[----:B------:R-:W-:Y:S05]  /*7c40*/  EXIT ;  /* 0x000000000000794d */ /* 0x000fea0003800000 */
.L_x_3:
[----:B0-----:R-:W-:Y:S01]  /*7c50*/  ULDC.64 UR4, c[0x0][0x650] ;  /* 0x0001940000047ab9 */ /* 0x001fe20000000a00 */
        /* <DEDUP_REMOVED lines=25> */
.L_x_167:
[--C-:B------:R-:W-:Y:S01]  /*7df0*/  SHF.R.U64 R16, R14, R18, R15.reuse ;  /* 0x000000120e107219 */ /* 0x100fe2000000120f */
[----:B------:R-:W0:Y:S01]  /*7e00*/  LDC R22, c[0x0][0x618] ;  /* 0x00018600ff167b82 */ /* 0x000e220000000800 */
[----:B------:R-:W-:Y:S01]  /*7e10*/  I2FP.F32.U32 R7, R8 ;  /* 0x0000000800077245 */ /* 0x000fe20000201000 */
[----:B------:R-:W-:Y:S01]  /*7e20*/  ULDC UR4, c[0x0][0x150] ;  /* 0x0000540000047ab9 */ /* 0x000fe20000000800 */
[----:B------:R-:W-:Y:S02]  /*7e30*/  SHF.R.U32.HI R6, RZ, R18, R15 ;  /* 0x00000012ff067219 */ /* 0x000fe4000001160f */
[----:B------:R-:W-:Y:S01]  /*7e40*/  IADD3 R9, P0, RZ, -R16, RZ ;  /* 0x80000010ff097210 */ /* 0x000fe20007f1e0ff */
[----:B------:R-:W-:Y:S01]  /*7e50*/  FMUL R13, R7, UR4 ;  /* 0x00000004070d7c20 */ /* 0x000fe20008400000 */
[----:B------:R-:W-:Y:S01]  /*7e60*/  ULDC UR4, c[0x0][0x154] ;  /* 0x0000550000047ab9 */ /* 0x000fe20000000800 */
[----:B------:R-:W1:Y:S02]  /*7e70*/  LDC.64 R24, c[0x0][0x640] ;  /* 0x00019000ff187b82 */ /* 0x000e640000000a00 */
[----:B------:R-:W-:-:S02]  /*7e80*/  IMAD.X R11, RZ, RZ, ~R6, P0 ;  /* 0x000000ffff0b7224 */ /* 0x000fc400000e0e06 */
[----:B------:R-:W2:Y:S01]  /*7e90*/  F2I.U32.TRUNC.NTZ R13, R13 ;  /* 0x0000000d000d7305 */ /* 0x000ea2000020f000 */
[----:B------:R-:W-:-:S03]  /*7ea0*/  IMAD.WIDE.U32 R6, R9, R20, R2 ;  /* 0x0000001409067225 */ /* 0x000fc600078e0002 */
[----:B------:R-:W3:Y:S01]  /*7eb0*/  LDC R15, c[0x0][0x144] ;  /* 0x00005100ff0f7b82 */ /* 0x000ee20000000800 */
[----:B------:R-:W-:-:S04]  /*7ec0*/  IMAD R12, R11, R20, RZ ;  /* 0x000000140b0c7224 */ /* 0x000fc800078e02ff */
[----:B------:R-:W-:Y:S02]  /*7ed0*/  IMAD R9, R9, R21, R12 ;  /* 0x0000001509097224 */ /* 0x000fe400078e020c */
[----:B------:R-:W-:Y:S01]  /*7ee0*/  IMAD.MOV.U32 R12, RZ, RZ, -0x1 ;  /* 0xffffffffff0c7424 */ /* 0x000fe200078e00ff */
[----:B------:R-:W4:Y:S01]  /*7ef0*/  LDC R18, c[0x0][0x608] ;  /* 0x00018200ff127b82 */ /* 0x000f220000000800 */
[----:B------:R-:W-:Y:S01]  /*7f00*/  IMAD.IADD R7, R7, 0x1, R9 ;  /* 0x0000000107077824 */ /* 0x000fe200078e0209 */
[----:B------:R-:W-:-:S04]  /*7f10*/  I2FP.F32.U32 R9, R10 ;  /* 0x0000000a00097245 */ /* 0x000fc80000201000 */
[-C--:B0-----:R-:W-:Y:S01]  /*7f20*/  SHF.R.U64 R14, R6, R22.reuse, R7 ;  /* 0x00000016060e7219 */ /* 0x081fe20000001207 */
[----:B--2---:R-:W-:Y:S01]  /*7f30*/  IMAD.MOV R6, RZ, RZ, -R13 ;  /* 0x000000ffff067224 */ /* 0x004fe200078e0a0d */
[----:B------:R-:W0:Y:S01]  /*7f40*/  LDC R11, c[0x0][0x658] ;  /* 0x00019600ff0b7b82 */ /* 0x000e220000000800 */
[----:B-1----:R-:W-:Y:S01]  /*7f50*/  ISETP.NE.U32.AND P0, PT, R24, RZ, PT ;  /* 0x000000ff1800720c */ /* 0x002fe20003f05070 */
[----:B------:R-:W-:Y:S01]  /*7f60*/  FMUL R9, R9, UR4 ;  /* 0x0000000409097c20 */ /* 0x000fe20008400000 */
[----:B------:R-:W-:Y:S02]  /*7f70*/  SHF.R.U32.HI R7, RZ, R22, R7 ;  /* 0x00000016ff077219 */ /* 0x000fe40000011607 */
[----:B------:R-:W-:-:S03]  /*7f80*/  ISETP.NE.AND.EX P0, PT, R25, RZ, PT, P0 ;  /* 0x000000ff1900720c */ /* 0x000fc60003f05300 */
[----:B------:R-:W1:Y:S01]  /*7f90*/  LDC R21, c[0x0][0x148] ;  /* 0x00005200ff157b82 */ /* 0x000e620000000800 */
[----:B---3--:R-:W-:Y:S02]  /*7fa0*/  IMAD R22, R15, R6, R8 ;  /* 0x000000060f167224 */ /* 0x008fe400078e0208 */
[----:B------:R-:W-:-:S05]  /*7fb0*/  IMAD.MOV.U32 R8, RZ, RZ, 0x1 ;  /* 0x00000001ff087424 */ /* 0x000fca00078e00ff */
[----:B------:R-:W2:Y:S01]  /*7fc0*/  LDC R20, c[0x0][0x600] ;  /* 0x00018000ff147b82 */ /* 0x000ea20000000800 */
[-CC-:B----4-:R-:W-:Y:S02]  /*7fd0*/  SHF.R.U64 R17, R14, R18.reuse, R7.reuse ;  /* 0x000000120e117219 */ /* 0x190fe40000001207 */
[----:B------:R-:W-:Y:S02]  /*7fe0*/  SHF.R.U32.HI R6, RZ, R18, R7 ;  /* 0x00000012ff067219 */ /* 0x000fe40000011607 */
[----:B------:R3:W4:Y:S03]  /*7ff0*/  F2I.U32.TRUNC.NTZ R18, R9 ;  /* 0x0000000900127305 */ /* 0x000726000020f000 */
[----:B------:R-:W1:Y:S01]  /*8000*/  LDC R23, c[0x0][0x648] ;  /* 0x00019200ff177b82 */ /* 0x000e620000000800 */
[-C--:B0-----:R-:W-:Y:S02]  /*8010*/  SHF.R.U64 R19, R17, R11.reuse, R6 ;  /* 0x0000000b11137219 */ /* 0x081fe40000001206 */
[----:B------:R-:W-:-:S02]  /*8020*/  SHF.L.U32 R12, R12, R11, RZ ;  /* 0x0000000b0c0c7219 */ /* 0x000fc400000006ff */
[-C--:B------:R-:W-:Y:S01]  /*8030*/  SHF.R.U32.HI R7, RZ, R11.reuse, R6 ;  /* 0x0000000bff077219 */ /* 0x080fe20000011606 */
[----:B------:R-:W-:Y:S01]  /*8040*/  IMAD.MOV.U32 R6, RZ, RZ, R19 ;  /* 0x000000ffff067224 */ /* 0x000fe200078e0013 */
[----:B------:R-:W-:Y:S01]  /*8050*/  SHF.L.U32 R27, R8, R11, RZ ;  /* 0x0000000b081b7219 */ /* 0x000fe200000006ff */
[----:B------:R-:W0:Y:S01]  /*8060*/  LDC R26, c[0x0][0x638] ;  /* 0x00018e00ff1a7b82 */ /* 0x000e220000000800 */
[----:B------:R-:W-:-:S07]  /*8070*/  LOP3.LUT R28, RZ, R12, RZ, 0x33, !PT ;  /* 0x0000000cff1c7212 */ /* 0x000fce00078e33ff */
[----:B------:R-:W0:Y:S01]  /*8080*/  LDC R29, c[0x0][0x610] ;  /* 0x00018400ff1d7b82 */ /* 0x000e220000000800 */
[----:B---34-:R-:W-:Y:S05]  /*8090*/  @!P0 BRA `(.L_x_168) ;  /* 0x0000000000288947 */ /* 0x018fea0003800000 */
        /* <DEDUP_REMOVED lines=10> */
.L_x_168:
[----:B-1----:R-:W-:Y:S01]  /*8140*/  SHF.R.U64 R7, R6, R23, R7 ;  /* 0x0000001706077219 */ /* 0x002fe20000001207 */
[----:B--2---:R-:W-:Y:S01]  /*8150*/  VIADD R9, R20, 0xffffffff ;  /* 0xffffffff14097836 */ /* 0x004fe20000000000 */
[----:B------:R-:W-:Y:S01]  /*8160*/  LOP3.LUT R6, R17, R28, RZ, 0xc0, !PT ;  /* 0x0000001c11067212 */ /* 0x000fe200078ec0ff */
[----:B------:R-:W-:Y:S02]  /*8170*/  IMAD.MOV R18, RZ, RZ, -R18 ;  /* 0x000000ffff127224 */ /* 0x000fe400078e0a12 */
[----:B------:R-:W-:Y:S02]  /*8180*/  IMAD.MOV R8, RZ, RZ, -R7 ;  /* 0x000000ffff087224 */ /* 0x000fe400078e0a07 */
[----:B------:R-:W-:Y:S01]  /*8190*/  IMAD R11, R27, R7, R6 ;  /* 0x000000071b0b7224 */ /* 0x000fe200078e0206 */
[----:B------:R-:W-:Y:S01]  /*81a0*/  LOP3.LUT R7, R14, R9, RZ, 0xc0, !PT ;  /* 0x000000090e077212 */ /* 0x000fe200078ec0ff */
[----:B------:R-:W-:Y:S02]  /*81b0*/  @P3 IMAD R22, R21, R18, R10 ;  /* 0x0000001215163224 */ /* 0x000fe400078e020a */
[----:B0-----:R-:W-:-:S02]  /*81c0*/  IMAD R6, R8, R26, R19 ;  /* 0x0000001a08067224 */ /* 0x001fc400078e0213 */
[----:B------:R-:W-:Y:S02]  /*81d0*/  IMAD R11, R11, R29, R22 ;  /* 0x0000001d0b0b7224 */ /* 0x000fe400078e0216 */
[----:B------:R-:W-:Y:S02]  /*81e0*/  IMAD R6, R6, R20, R7 ;  /* 0x0000001406067224 */ /* 0x000fe400078e0207 */
[----:B------:R-:W-:-:S03]  /*81f0*/  IMAD.MOV.U32 R8, RZ, RZ, 0x1 ;  /* 0x00000001ff087424 */ /* 0x000fc600078e00ff */
[----:B------:R-:W-:Y:S02]  /*8200*/  SEL R15, R6, R11, !P3 ;  /* 0x0000000b060f7207 */ /* 0x000fe40005800000 */
[----:B------:R-:W-:Y:S01]  /*8210*/  SEL R11, R11, R6, !P3 ;  /* 0x000000060b0b7207 */ /* 0x000fe20005800000 */
[----:B------:R-:W-:Y:S01]  /*8220*/  IMAD.MOV.U32 R6, RZ, RZ, R16 ;  /* 0x000000ffff067224 */ /* 0x000fe200078e0010 */
[----:B------:R-:W-:-:S07]  /*8230*/  PRMT R7, R8, 0x7610, R7 ;  /* 0x0000761008077816 */ /* 0x000fce0000000007 */
.L_x_166:
[----:B------:R-:W-:-:S08]  /*8240*/  NOP ;  /* 0x0000000000007918 */ /* 0x000fd00000000000 */
[----:B------:R-:W0:-:S00]  /*8250*/  USETMAXREG.DEALLOC.CTAPOOL 0x28 ;  /* 0x00000028000079c8 */ /* 0x000e0000080e0500 */
[----:B0-----:R-:W-:-:S13]  /*8260*/  ISETP.NE.AND P0, PT, R5, RZ, PT ;  /* 0x000000ff0500720c */ /* 0x001fda0003f05270 */
[----:B------:R-:W-:Y:S05]  /*8270*/  @P0 EXIT ;  /* 0x000000000000094d */ /* 0x000fea0003800000 */
[----:B------:R-:W-:Y:S01]  /*8280*/  LOP3.LUT P0, RZ, R7, 0xff, RZ, 0xc0, !PT ;  /* 0x000000ff07ff7812 */ /* 0x000fe2000780c0ff */
[----:B------:R-:W-:Y:S02]  /*8290*/  IMAD.MOV.U32 R12, RZ, RZ, 0x1 ;  /* 0x00000001ff0c7424 */ /* 0x000fe400078e00ff */
[----:B------:R-:W-:-:S10]  /*82a0*/  IMAD.MOV.U32 R5, RZ, RZ, RZ ;  /* 0x000000ffff057224 */ /* 0x000fd400078e00ff */
[----:B------:R-:W-:Y:S05]  /*82b0*/  @!P0 BRA `(.L_x_169) ;  /* 0x0000000c00348947 */ /* 0x000fea0003800000 */
[----:B------:R-:W0:Y:S01]  /*82c0*/  LDC R5, c[0x0][0x28c] ;  /* 0x0000a300ff057b82 */ /* 0x000e220000000800 */
[----:B------:R-:W-:Y:S01]  /*82d0*/  ULDC UR5, c[0x0][0x600] ;  /* 0x0001800000057ab9 */ /* 0x000fe20000000800 */
[----:B------:R-:W-:Y:S01]  /*82e0*/  ULDC UR4, c[0x0][0xc] ;  /* 0x0000030000047ab9 */ /* 0x000fe20000000800 */
[----:B------:R-:W-:Y:S01]  /*82f0*/  UIADD3 UR16, UR5, -0x1, URZ ;  /* 0xffffffff05107890 */ /* 0x000fe2000fffe03f */
[C---:B------:R-:W-:Y:S01]  /*8300*/  LOP3.LUT P4, RZ, R0.reuse, 0x7f, RZ, 0xc0, !PT ;  /* 0x0000007f00ff7812 */ /* 0x040fe2000788c0ff */
[----:B------:R-:W-:Y:S01]  /*8310*/  ULDC UR6, c[0x0][0x658] ;  /* 0x0001960000067ab9 */ /* 0x000fe20000000800 */
[----:B------:R-:W-:Y:S01]  /*8320*/  ULDC UR5, c[0x0][0x10] ;  /* 0x0000040000057ab9 */ /* 0x000fe20000000800 */
[----:B------:R-:W-:Y:S01]  /*8330*/  UMOV UR7, 0xffffffff ;  /* 0xffffffff00077882 */ /* 0x000fe20000000000 */
[----:B------:R-:W-:Y:S01]  /*8340*/  UMOV UR8, 0x1 ;  /* 0x0000000100087882 */ /* 0x000fe20000000000 */
[----:B------:R-:W-:Y:S01]  /*8350*/  UIMAD.WIDE.U32 UR4, UR4, UR5, URZ ;  /* 0x00000005040472a5 */ /* 0x000fe2000f8e003f */
[----:B------:R-:W-:Y:S01]  /*8360*/  LOP3.LUT P0, RZ, R0, 0x1f, RZ, 0xc0, !PT ;  /* 0x0000001f00ff7812 */ /* 0x000fe2000780c0ff */
[----:B------:R-:W-:Y:S01]  /*8370*/  USHF.L.U32 UR7, UR7, UR6, URZ ;  /* 0x0000000607077299 */ /* 0x000fe2000800063f */
[----:B------:R-:W-:Y:S01]  /*8380*/  BSSY B0, `(.L_x_169) ;  /* 0x00000c0000007945 */ /* 0x000fe20003800000 */
[----:B------:R-:W-:Y:S01]  /*8390*/  USHF.L.U32 UR18, UR8, UR6, URZ ;  /* 0x0000000608127299 */ /* 0x000fe2000800063f */
[----:B------:R-:W-:Y:S01]  /*83a0*/  IMAD.MOV.U32 R14, RZ, RZ, 0x1 ;  /* 0x00000001ff0e7424 */ /* 0x000fe200078e00ff */
[----:B------:R-:W-:Y:S01]  /*83b0*/  LOP3.LUT R17, R4, 0x2, RZ, 0xfc, !PT ;  /* 0x0000000204117812 */ /* 0x000fe200078efcff */
[----:B------:R-:W-:Y:S01]  /*83c0*/  ULDC UR6, c[0x0][0x14] ;  /* 0x0000050000067ab9 */ /* 0x000fe20000000800 */
[----:B------:R-:W-:Y:S01]  /*83d0*/  PLOP3.LUT P0, PT, P0, P4, PT, 0x8a, 0x0 ;  /* 0x000000000000781c */ /* 0x000fe20000709172 */
[----:B------:R-:W-:Y:S01]  /*83e0*/  UIMAD.WIDE.U32 UR20, UR4, UR6, URZ ;  /* 0x00000006041472a5 */ /* 0x000fe2000f8e003f */
[----:B------:R-:W-:Y:S01]  /*83f0*/  IMAD.MOV.U32 R12, RZ, RZ, 0x1 ;  /* 0x00000001ff0c7424 */ /* 0x000fe200078e00ff */
[----:B------:R-:W-:-:S02]  /*8400*/  UIMAD UR13, UR5, UR6, URZ ;  /* 0x00000006050d72a4 */ /* 0x000fc4000f8e023f */
[----:B------:R-:W-:Y:S01]  /*8410*/  ULOP3.LUT UR17, URZ, UR7, URZ, 0x33, !UPT ;  /* 0x000000073f117292 */ /* 0x000fe2000f8e333f */
[----:B0-----:R-:W-:Y:S01]  /*8420*/  VIADD R5, R5, 0x1f ;  /* 0x0000001f05057836 */ /* 0x001fe20000000000 */
[----:B------:R-:W-:Y:S01]  /*8430*/  UIADD3 UR13, UR21, UR13, URZ ;  /* 0x0000000d150d7290 */ /* 0x000fe2000fffe03f */
[----:B------:R-:W-:-:S03]  /*8440*/  ULDC.64 UR22, c[0x0][0x198] ;  /* 0x0000660000167ab9 */ /* 0x000fc60000000a00 */
[----:B------:R-:W-:-:S04]  /*8450*/  SHF.R.S32.HI R8, RZ, 0x1f, R5 ;  /* 0x0000001fff087819 */ /* 0x000fc80000011405 */
[----:B------:R-:W-:Y:S01]  /*8460*/  LEA.HI R8, R8, R5, RZ, 0x5 ;  /* 0x0000000508087211 */ /* 0x000fe200078f28ff */
[----:B------:R-:W-:-:S03]  /*8470*/  IMAD.MOV.U32 R5, RZ, RZ, RZ ;  /* 0x000000ffff057224 */ /* 0x000fc600078e00ff */
[----:B------:R-:W-:-:S05]  /*8480*/  SHF.R.S32.HI R16, RZ, 0x5, R8 ;  /* 0x00000005ff107819 */ /* 0x000fca0000011408 */
[----:B------:R-:W-:-:S07]  /*8490*/  VIADD R13, R16, 0x1 ;  /* 0x00000001100d7836 */ /* 0x000fce0000000000 */
.L_x_181:
[----:B------:R-:W-:-:S03]  /*84a0*/  UMOV UR4, 0xffffffff ;  /* 0xffffffff00047882 */ /* 0x000fc60000000000 */
[----:B------:R-:W-:Y:S05]  /*84b0*/  BRA.DIV UR4, `(.L_x_170) ;  /* 0x0000000e045c7947 */ /* 0x000fea000b800000 */
[----:B------:R-:W-:-:S13]  /*84c0*/  ELECT P1, URZ, PT ;  /* 0x00000000003f782f */ /* 0x000fda0003820000 */
.L_x_190:
[----:B------:R-:W0:Y:S01]  /*84d0*/  LDC R0, c[0x0][0x28c] ;  /* 0x0000a300ff007b82 */ /* 0x000e220000000800 */
[----:B------:R-:W-:Y:S01]  /*84e0*/  BSSY B1, `(.L_x_171) ;  /* 0x0000037000017945 */ /* 0x000fe20003800000 */
[----:B0-----:R-:W-:-:S13]  /*84f0*/  ISETP.LT.OR P1, PT, R0, 0x1, !P1 ;  /* 0x000000010000780c */ /* 0x001fda0004f21670 */
[----:B------:R-:W-:Y:S05]  /*8500*/  @P1 BRA `(.L_x_172) ;  /* 0x0000000000d01947 */ /* 0x000fea0003800000 */
[----:B------:R-:W-:Y:S02]  /*8510*/  IMAD.SHL.U32 R15, R15, 0x40, RZ ;  /* 0x000000400f0f7824 */ /* 0x000fe400078e00ff */
[----:B------:R-:W-:Y:S02]  /*8520*/  IMAD.SHL.U32 R11, R11, 0x100, RZ ;  /* 0x000001000b0b7824 */ /* 0x000fe400078e00ff */
[----:B------:R-:W-:Y:S02]  /*8530*/  IMAD.MOV.U32 R20, RZ, RZ, RZ ;  /* 0x000000ffff147224 */ /* 0x000fe400078e00ff */
[----:B------:R-:W-:Y:S02]  /*8540*/  IMAD.MOV.U32 R0, RZ, RZ, R13 ;  /* 0x000000ffff007224 */ /* 0x000fe400078e000d */
[----:B------:R-:W-:Y:S02]  /*8550*/  IMAD.MOV.U32 R7, RZ, RZ, R12 ;  /* 0x000000ffff077224 */ /* 0x000fe400078e000c */
[----:B------:R-:W-:-:S07]  /*8560*/  IMAD.MOV.U32 R8, RZ, RZ, R5 ;  /* 0x000000ffff087224 */ /* 0x000fce00078e0005 */
.L_x_176:
[----:B------:R-:W0:Y:S01]  /*8570*/  S2R R10, SR_CgaCtaId ;  /* 0x00000000000a7919 */ /* 0x000e220000008800 */
[----:B------:R-:W-:-:S04]  /*8580*/  MOV R9, 0x400 ;  /* 0x0000040000097802 */ /* 0x000fc80000000f00 */
[----:B0-----:R-:W-:Y:S02]  /*8590*/  LEA R19, R10, R9, 0x18 ;  /* 0x000000090a137211 */ /* 0x001fe400078ec0ff */
[----:B------:R-:W-:Y:S01]  /*85a0*/  SHF.L.U32 R9, R7, 0x1f, RZ ;  /* 0x0000001f07097819 */ /* 0x000fe200000006ff */
[----:B------:R-:W0:Y:S02]  /*85b0*/  @!P4 LDC R10, c[0x0][0x500] ;  /* 0x00014000ff0acb82 */ /* 0x000e240000000800 */
[----:B------:R-:W-:-:S04]  /*85c0*/  IMAD R18, R8, 0x8, R19 ;  /* 0x0000000808127824 */ /* 0x000fc800078e0213 */
[----:B------:R-:W1:Y:S02]  /*85d0*/  SYNCS.PHASECHK.TRANS64.TRYWAIT P1, [R18+URZ+0x10], R9 ;  /* 0x00001009120075a7 */ /* 0x000e64000802017f */
[----:B-1----:R-:W-:Y:S05]  /*85e0*/  @!P1 BRA `(.L_x_173) ;  /* 0x0000000c00309947 */ /* 0x002fea0003800000 */
.L_x_191:
[----:B-1----:R-:W-:Y:S01]  /*85f0*/  PRMT R9, R17, 0x9910, RZ ;  /* 0x0000991011097816 */ /* 0x002fe200000000ff */
[----:B0-----:R0:W-:Y:S03]  /*8600*/  @!P4 SYNCS.ARRIVE.TRANS64 RZ, [R18+URZ], R10 ;  /* 0x0000000a12ffc9a7 */ /* 0x0011e6000800003f */
[----:B------:R-:W-:-:S13]  /*8610*/  ISETP.NE.AND P1, PT, R9, 0x2, PT ;  /* 0x000000020900780c */ /* 0x000fda0003f25270 */
[----:B0-----:R-:W-:Y:S05]  /*8620*/  @P1 BRA `(.L_x_174) ;  /* 0x0000000000041947 */ /* 0x001fea0003800000 */
[----:B------:R-:W-:Y:S01]  /*8630*/  BPT.TRAP 0x1 ;  /* 0x000000040000795c */ /* 0x000fe20000300000 */
.L_x_174:
[----:B------:R-:W-:Y:S05]  /*8640*/  @P0 BRA `(.L_x_175) ;  /* 0x0000000000040947 */ /* 0x000fea0003800000 */
[----:B------:R-:W-:Y:S01]  /*8650*/  BPT.TRAP 0x1 ;  /* 0x000000040000795c */ /* 0x000fe20000300000 */
.L_x_175:
[--C-:B------:R-:W-:Y:S01]  /*8660*/  IMAD R9, R8, 0x2000, R19.reuse ;  /* 0x0000200008097824 */ /* 0x100fe200078e0213 */
[----:B------:R-:W-:Y:S01]  /*8670*/  R2UR UR9, R18 ;  /* 0x00000000120972ca */ /* 0x000fe200000e0000 */
[----:B------:R-:W-:Y:S01]  /*8680*/  IMAD R19, R8, 0x800, R19 ;  /* 0x0000080008137824 */ /* 0x000fe200078e0213 */
[----:B------:R-:W-:Y:S01]  /*8690*/  UIADD3 UR4, UP0, UR22, 0xf0, URZ ;  /* 0x000000f016047890 */ /* 0x000fe2000ff1e03f */
[----:B------:R-:W-:Y:S01]  /*86a0*/  VIADD R0, R0, 0xffffffff ;  /* 0xffffffff00007836 */ /* 0x000fe20000000000 */
[----:B------:R-:W-:Y:S01]  /*86b0*/  R2UR UR5, R9 ;  /* 0x00000000090572ca */ /* 0x000fe200000e0000 */
[----:B------:R-:W-:Y:S01]  /*86c0*/  UIADD3 UR24, UP1, UR22, 0x1f0, URZ ;  /* 0x000001f016187890 */ /* 0x000fe2000ff3e03f */
[----:B------:R-:W-:Y:S01]  /*86d0*/  R2UR UR8, R19 ;  /* 0x00000000130872ca */ /* 0x000fe200000e0000 */
[----:B------:R-:W-:Y:S01]  /*86e0*/  VIADD R8, R8, 0x1 ;  /* 0x0000000108087836 */ /* 0x000fe20000000000 */
[----:B------:R-:W-:Y:S01]  /*86f0*/  R2UR UR11, R11 ;  /* 0x000000000b0b72ca */ /* 0x000fe200000e0000 */
[----:B------:R-:W-:Y:S01]  /*8700*/  UIADD3.X UR25, URZ, UR23, URZ, UP1, !UPT ;  /* 0x000000173f197290 */ /* 0x000fe20008ffe43f */
[----:B------:R-:W-:Y:S01]  /*8710*/  R2UR UR10, R20 ;  /* 0x00000000140a72ca */ /* 0x000fe200000e0000 */
[----:B------:R-:W-:Y:S01]  /*8720*/  UMOV UR6, 0x0 ;  /* 0x0000000000067882 */ /* 0x000fe20000000000 */
[----:B------:R-:W-:Y:S01]  /*8730*/  R2UR UR12, R6 ;  /* 0x00000000060c72ca */ /* 0x000fe200000e0000 */
[----:B------:R-:W-:Y:S01]  /*8740*/  UMOV UR7, 0x10000000 ;  /* 0x1000000000077882 */ /* 0x000fe20000000000 */
[----:B------:R-:W-:Y:S01]  /*8750*/  R2UR UR19, R15 ;  /* 0x000000000f1372ca */ /* 0x000fe200000e0000 */
[----:B------:R-:W-:Y:S01]  /*8760*/  VIADD R20, R20, 0x20 ;  /* 0x0000002014147836 */ /* 0x000fe20000000000 */
[----:B------:R-:W-:Y:S01]  /*8770*/  ISETP.GT.AND P2, PT, R0, 0x1, PT ;  /* 0x000000010000780c */ /* 0x000fe20003f44270 */
[----:B------:R-:W-:Y:S01]  /*8780*/  UIADD3 UR14, UR5, 0x100, URZ ;  /* 0x00000100050e7890 */ /* 0x000fe2000fffe03f */
[----:B------:R-:W-:Y:S01]  /*8790*/  ISETP.NE.AND P1, PT, R8, 0x2, PT ;  /* 0x000000020800780c */ /* 0x000fe20003f25270 */
[----:B------:R-:W-:-:S02]  /*87a0*/  UIADD3.X UR5, URZ, UR23, URZ, UP0, !UPT ;  /* 0x000000173f057290 */ /* 0x000fc400087fe43f */
[----:B------:R-:W-:Y:S01]  /*87b0*/  UIADD3 UR15, UR8, 0x4100, URZ ;  /* 0x00004100080f7890 */ /* 0x000fe2000fffe03f */
[----:B------:R-:W-:Y:S02]  /*87c0*/  SEL R10, RZ, 0x1, P1 ;  /* 0x00000001ff0a7807 */ /* 0x000fe40000800000 */
[----:B------:R-:W-:Y:S01]  /*87d0*/  UMOV UR8, UR14 ;  /* 0x0000000e00087c82 */ /* 0x000fe20008000000 */
[----:B------:R-:W-:Y:S02]  /*87e0*/  SEL R8, R8, RZ, P1 ;  /* 0x000000ff08087207 */ /* 0x000fe40000800000 */
[----:B------:R-:W-:Y:S01]  /*87f0*/  LOP3.LUT R7, R7, R10, RZ, 0x3c, !PT ;  /* 0x0000000a07077212 */ /* 0x000fe200078e3cff */
[----:B------:R0:W-:Y:S02]  /*8800*/  UTMALDG.3D [UR8], [UR4], desc[UR6] ;  /* 0x00000608040075b4 */ /* 0x0001e40008011000 */
[----:B0-----:R-:W-:Y:S01]  /*8810*/  UMOV UR8, UR15 ;  /* 0x0000000f00087c82 */ /* 0x001fe20008000000 */
[----:B------:R-:W-:-:S02]  /*8820*/  UMOV UR11, UR19 ;  /* 0x00000013000b7c82 */ /* 0x000fc40008000000 */
[----:B------:R0:W-:Y:S02]  /*8830*/  UTMALDG.3D [UR8], [UR24], desc[UR6] ;  /* 0x00000608180075b4 */ /* 0x0001e40008011000 */
[----:B0-----:R-:W-:Y:S05]  /*8840*/  @P2 BRA `(.L_x_176) ;  /* 0xfffffffc00482947 */ /* 0x001fea000383ffff */
.L_x_172:
[----:B------:R-:W-:Y:S05]  /*8850*/  BSYNC B1 ;  /* 0x0000000000017941 */ /* 0x000fea0003800000 */
.L_x_171:
[----:B------:R-:W-:Y:S01]  /*8860*/  LOP3.LUT P2, RZ, R14, 0xff, RZ, 0xc0, !PT ;  /* 0x000000ff0eff7812 */ /* 0x000fe2000784c0ff */
[----:B------:R-:W-:Y:S01]  /*8870*/  IMAD.IADD R5, R16, 0x1, R5 ;  /* 0x0000000110057824 */ /* 0x000fe200078e0205 */
[----:B------:R-:W-:Y:S01]  /*8880*/  IADD3 R2, P5, R2, UR20, RZ ;  /* 0x0000001402027c10 */ /* 0x000fe2000ffbe0ff */
[----:B------:R-:W-:Y:S01]  /*8890*/  ULDC.64 UR4, c[0x0][0x650] ;  /* 0x0001940000047ab9 */ /* 0x000fe20000000a00 */
[----:B------:R-:W-:Y:S01]  /*88a0*/  BSSY B1, `(.L_x_177) ;  /* 0x000006b000017945 */ /* 0x000fe20003800000 */
[----:B------:R-:W-:Y:S01]  /*88b0*/  IMAD.MOV.U32 R11, RZ, RZ, -0x1 ;  /* 0xffffffffff0b7424 */ /* 0x000fe200078e00ff */
[----:B------:R-:W-:Y:S01]  /*88c0*/  ISETP.GT.U32.AND P1, PT, R5, 0x1, PT ;  /* 0x000000010500780c */ /* 0x000fe20003f24070 */
[----:B------:R-:W-:Y:S01]  /*88d0*/  IMAD.MOV.U32 R15, RZ, RZ, -0x1 ;  /* 0xffffffffff0f7424 */ /* 0x000fe200078e00ff */
[----:B------:R-:W-:Y:S02]  /*88e0*/  SHF.R.U32.HI R0, RZ, 0x1, R5 ;  /* 0x00000001ff007819 */ /* 0x000fe40000011605 */
[----:B------:R-:W-:-:S02]  /*88f0*/  ISETP.LT.U32.AND P1, PT, R16, 0x2, P1 ;  /* 0x000000021000780c */ /* 0x000fc40000f21070 */
[----:B------:R-:W-:Y:S01]  /*8900*/  IADD3.X R3, R3, UR13, RZ, P5, !PT ;  /* 0x0000000d03037c10 */ /* 0x000fe2000affe4ff */
[----:B------:R-:W0:Y:S01]  /*8910*/  @P2 S2R R7, SR_CgaCtaId ;  /* 0x0000000000072919 */ /* 0x000e220000008800 */
[----:B------:R-:W-:Y:S02]  /*8920*/  @P2 MOV R6, 0x400 ;  /* 0x0000040000062802 */ /* 0x000fe40000000f00 */
[----:B------:R-:W-:Y:S02]  /*8930*/  ISETP.GE.U32.AND P5, PT, R2, UR4, PT ;  /* 0x0000000402007c0c */ /* 0x000fe4000bfa6070 */
[----:B------:R-:W-:Y:S02]  /*8940*/  LOP3.LUT R0, R0, 0x1, RZ, 0xc0, !PT ;  /* 0x0000000100007812 */ /* 0x000fe400078ec0ff */
[----:B------:R-:W-:Y:S02]  /*8950*/  LOP3.LUT R5, R5, 0x1, RZ, 0xc0, !PT ;  /* 0x0000000105057812 */ /* 0x000fe400078ec0ff */
[----:B------:R-:W-:-:S02]  /*8960*/  PRMT R14, RZ, 0x7610, R14 ;  /* 0x00007610ff0e7816 */ /* 0x000fc4000000000e */
[----:B0-----:R-:W-:Y:S02]  /*8970*/  @P2 LEA R6, R7, R6, 0x18 ;  /* 0x0000000607062211 */ /* 0x001fe400078ec0ff */
[----:B------:R-:W-:Y:S02]  /*8980*/  SEL R7, RZ, 0x1, !P1 ;  /* 0x00000001ff077807 */ /* 0x000fe40004800000 */
[----:B------:R-:W-:Y:S01]  /*8990*/  ISETP.GE.U32.AND.EX P1, PT, R3, UR5, PT, P5 ;  /* 0x0000000503007c0c */ /* 0x000fe2000bf26150 */
[----:B------:R0:W-:Y:S01]  /*89a0*/  @P2 SYNCS.ARRIVE.TRANS64.A1T0 RZ, [R6+URZ+0x38], RZ ;  /* 0x000038ff06ff29a7 */ /* 0x0001e2000810003f */
[----:B------:R-:W-:-:S04]  /*89b0*/  ISETP.NE.U32.AND P2, PT, R0, 0x1, PT ;  /* 0x000000010000780c */ /* 0x000fc80003f45070 */
[----:B------:R-:W-:Y:S01]  /*89c0*/  ISETP.GT.U32.AND P2, PT, R16, 0x1, !P2 ;  /* 0x000000011000780c */ /* 0x000fe20005744070 */
[----:B0-----:R-:W-:-:S03]  /*89d0*/  IMAD.MOV.U32 R6, RZ, RZ, -0x1 ;  /* 0xffffffffff067424 */ /* 0x001fc600078e00ff */
[----:B------:R-:W-:-:S04]  /*89e0*/  SEL R0, RZ, 0x1, !P2 ;  /* 0x00000001ff007807 */ /* 0x000fc80005000000 */
[----:B------:R-:W-:Y:S02]  /*89f0*/  LOP3.LUT R12, R0, R12, R7, 0x96, !PT ;  /* 0x0000000c000c7212 */ /* 0x000fe400078e9607 */
[----:B------:R-:W-:Y:S01]  /*8a00*/  PRMT R0, RZ, 0x7610, R0 ;  /* 0x00007610ff007816 */ /* 0x000fe20000000000 */
[----:B------:R-:W-:Y:S06]  /*8a10*/  @P1 BRA `(.L_x_178) ;  /* 0x00000004004c1947 */ /* 0x000fec0003800000 */
[----:B------:R-:W-:Y:S01]  /*8a20*/  ULDC.64 UR4, c[0x0][0x628] ;  /* 0x00018a0000047ab9 */ /* 0x000fe20000000a00 */
[----:B------:R-:W0:Y:S01]  /*8a30*/  S2R R15, SR_CTAID.X ;  /* 0x00000000000f7919 */ /* 0x000e220000002500 */
[----:B------:R-:W-:Y:S01]  /*8a40*/  ISETP.NE.U32.AND P1, PT, RZ, UR4, PT ;  /* 0x00000004ff007c0c */ /* 0x000fe2000bf25070 */
[----:B------:R-:W-:Y:S01]  /*8a50*/  ULDC UR7, c[0x0][0x630] ;  /* 0x00018c0000077ab9 */ /* 0x000fe20000000800 */
[----:B------:R-:W-:Y:S01]  /*8a60*/  IMAD.MOV.U32 R6, RZ, RZ, R2 ;  /* 0x000000ffff067224 */ /* 0x000fe200078e0002 */
[----:B------:R-:W1:Y:S01]  /*8a70*/  S2R R0, SR_CTAID.Y ;  /* 0x0000000000007919 */ /* 0x000e620000002600 */
[----:B------:R-:W-:Y:S01]  /*8a80*/  ISETP.NE.AND.EX P1, PT, RZ, UR5, PT, P1 ;  /* 0x00000005ff007c0c */ /* 0x000fe2000bf25310 */
[----:B------:R-:W-:-:S12]  /*8a90*/  IMAD.MOV.U32 R7, RZ, RZ, R3 ;  /* 0x000000ffff077224 */ /* 0x000fd800078e0003 */
[----:B------:R-:W-:Y:S05]  /*8aa0*/  @!P1 BRA `(.L_x_179) ;  /* 0x0000000000289947 */ /* 0x000fea0003800000 */
[----:B------:R-:W-:Y:S02]  /*8ab0*/  ULDC UR6, c[0x0][0x634] ;  /* 0x00018d0000067ab9 */ /* 0x000fe40000000800 */
[----:B------:R-:W-:-:S05]  /*8ac0*/  IADD3 R11, P1, R2, UR6, RZ ;  /* 0x00000006020b7c10 */ /* 0x000fca000ff3e0ff */
[----:B------:R-:W-:-:S04]  /*8ad0*/  IMAD.X R19, RZ, RZ, R3, P1 ;  /* 0x000000ffff137224 */ /* 0x000fc800008e0603 */
[----:B------:R-:W-:-:S04]  /*8ae0*/  IMAD.WIDE.U32 R8, R19, UR4, RZ ;  /* 0x0000000413087c25 */ /* 0x000fc8000f8e00ff */
[----:B------:R-:W-:-:S04]  /*8af0*/  IMAD.WIDE.U32 R8, P1, R11, UR5, R8 ;  /* 0x000000050b087c25 */ /* 0x000fc8000f820008 */
[----:B------:R-:W-:-:S04]  /*8b00*/  IMAD.WIDE.U32 R10, R11, UR4, RZ ;  /* 0x000000040b0a7c25 */ /* 0x000fc8000f8e00ff */
[----:B------:R-:W-:Y:S01]  /*8b10*/  IMAD.X R7, RZ, RZ, RZ, P1 ;  /* 0x000000ffff077224 */ /* 0x000fe200008e06ff */
[----:B------:R-:W-:Y:S01]  /*8b20*/  IADD3 RZ, P1, R11, R8, RZ ;  /* 0x000000080bff7210 */ /* 0x000fe20007f3e0ff */
[----:B------:R-:W-:-:S04]  /*8b30*/  IMAD.MOV.U32 R6, RZ, RZ, R9 ;  /* 0x000000ffff067224 */ /* 0x000fc800078e0009 */
[----:B------:R-:W-:-:S08]  /*8b40*/  IMAD.WIDE.U32.X R6, R19, UR5, R6, P1 ;  /* 0x0000000513067c25 */ /* 0x000fd000088e0406 */
.L_x_179:
[--C-:B------:R-:W-:Y:S01]  /*8b50*/  SHF.R.U64 R10, R6, UR7, R7.reuse ;  /* 0x00000007060a7c19 */ /* 0x100fe20008001207 */
[----:B------:R-:W-:Y:S01]  /*8b60*/  ULDC.64 UR4, c[0x0][0x620] ;  /* 0x0001880000047ab9 */ /* 0x000fe20000000a00 */
[----:B------:R-:W-:Y:S01]  /*8b70*/  SHF.R.U32.HI R6, RZ, UR7, R7 ;  /* 0x00000007ff067c19 */ /* 0x000fe20008011607 */
[----:B------:R-:W2:Y:S01]  /*8b80*/  LDC R22, c[0x0][0x144] ;  /* 0x00005100ff167b82 */ /* 0x000ea20000000800 */
[----:B------:R-:W-:Y:S01]  /*8b90*/  IADD3 R9, P1, RZ, -R10, RZ ;  /* 0x8000000aff097210 */ /* 0x000fe20007f3e0ff */
[----:B------:R-:W-:Y:S01]  /*8ba0*/  ULDC.64 UR8, c[0x0][0x640] ;  /* 0x0001900000087ab9 */ /* 0x000fe20000000a00 */
[----:B0-----:R-:W-:Y:S01]  /*8bb0*/  I2FP.F32.U32 R11, R15 ;  /* 0x0000000f000b7245 */ /* 0x001fe20000201000 */
[----:B------:R-:W-:Y:S02]  /*8bc0*/  ULDC UR6, c[0x0][0x608] ;  /* 0x0001820000067ab9 */ /* 0x000fe40000000800 */
[----:B------:R-:W-:Y:S01]  /*8bd0*/  IMAD.X R6, RZ, RZ, ~R6, P1 ;  /* 0x000000ffff067224 */ /* 0x000fe200008e0e06 */
[----:B------:R-:W-:Y:S01]  /*8be0*/  ISETP.NE.U32.AND P1, PT, RZ, UR8, PT ;  /* 0x00000008ff007c0c */ /* 0x000fe2000bf25070 */
[----:B------:R-:W0:Y:S02]  /*8bf0*/  LDC R19, c[0x0][0x148] ;  /* 0x00005200ff137b82 */ /* 0x000e240000000800 */
[----:B------:R-:W-:Y:S01]  /*8c00*/  IMAD R8, R6, UR4, RZ ;  /* 0x0000000406087c24 */ /* 0x000fe2000f8e02ff */
[----:B------:R-:W-:Y:S01]  /*8c10*/  ISETP.NE.AND.EX P1, PT, RZ, UR9, PT, P1 ;  /* 0x00000009ff007c0c */ /* 0x000fe2000bf25310 */
[----:B------:R-:W-:Y:S01]  /*8c20*/  IMAD.WIDE.U32 R6, R9, UR4, R2 ;  /* 0x0000000409067c25 */ /* 0x000fe2000f8e0002 */
[----:B------:R-:W-:-:S03]  /*8c30*/  ULDC UR4, c[0x0][0x150] ;  /* 0x0000540000047ab9 */ /* 0x000fc60000000800 */
[----:B------:R-:W-:Y:S02]  /*8c40*/  IMAD R9, R9, UR5, R8 ;  /* 0x0000000509097c24 */ /* 0x000fe4000f8e0208 */
[----:B------:R-:W-:Y:S01]  /*8c50*/  FMUL R8, R11, UR4 ;  /* 0x000000040b087c20 */ /* 0x000fe20008400000 */
[----:B------:R-:W-:Y:S01]  /*8c60*/  ULDC UR4, c[0x0][0x618] ;  /* 0x0001860000047ab9 */ /* 0x000fe20000000800 */
[----:B------:R-:W-:Y:S01]  /*8c70*/  ULDC UR5, c[0x0][0x154] ;  /* 0x0000550000057ab9 */ /* 0x000fe20000000800 */
[----:B------:R-:W-:-:S03]  /*8c80*/  IMAD.IADD R7, R7, 0x1, R9 ;  /* 0x0000000107077824 */ /* 0x000fc600078e0209 */
[----:B------:R-:W3:Y:S02]  /*8c90*/  F2I.U32.TRUNC.NTZ R8, R8 ;  /* 0x0000000800087305 */ /* 0x000ee4000020f000 */
[----:B------:R-:W-:Y:S02]  /*8ca0*/  SHF.R.U64 R11, R6, UR4, R7 ;  /* 0x00000004060b7c19 */ /* 0x000fe40008001207 */
[----:B-1----:R-:W-:-:S05]  /*8cb0*/  I2FP.F32.U32 R6, R0 ;  /* 0x0000000000067245 */ /* 0x002fca0000201000 */
[----:B------:R-:W-:Y:S01]  /*8cc0*/  FMUL R21, R6, UR5 ;  /* 0x0000000506157c20 */ /* 0x000fe20008400000 */
[----:B------:R-:W-:Y:S01]  /*8cd0*/  SHF.R.U32.HI R6, RZ, UR4, R7 ;  /* 0x00000004ff067c19 */ /* 0x000fe20008011607 */
[----:B------:R-:W-:-:S03]  /*8ce0*/  ULDC UR4, c[0x0][0x658] ;  /* 0x0001960000047ab9 */ /* 0x000fc60000000800 */
[--C-:B------:R-:W-:Y:S01]  /*8cf0*/  SHF.R.U64 R20, R11, UR6, R6.reuse ;  /* 0x000000060b147c19 */ /* 0x100fe20008001206 */
[----:B------:R-:W1:Y:S01]  /*8d00*/  F2I.U32.TRUNC.NTZ R21, R21 ;  /* 0x0000001500157305 */ /* 0x000e62000020f000 */
[----:B------:R-:W-:Y:S01]  /*8d10*/  SHF.R.U32.HI R7, RZ, UR6, R6 ;  /* 0x00000006ff077c19 */ /* 0x000fe20008011606 */
[----:B---3--:R-:W-:-:S03]  /*8d20*/  IMAD.MOV R8, RZ, RZ, -R8 ;  /* 0x000000ffff087224 */ /* 0x008fc600078e0a08 */
[----:B------:R-:W-:Y:S01]  /*8d30*/  SHF.R.U64 R18, R20, UR4, R7 ;  /* 0x0000000414127c19 */ /* 0x000fe20008001207 */
[----:B--2---:R-:W-:Y:S01]  /*8d40*/  IMAD R15, R22, R8, R15 ;  /* 0x00000008160f7224 */ /* 0x004fe200078e020f */
[----:B------:R-:W-:-:S03]  /*8d50*/  SHF.R.U32.HI R23, RZ, UR4, R7 ;  /* 0x00000004ff177c19 */ /* 0x000fc60008011607 */
[----:B------:R-:W-:Y:S02]  /*8d60*/  IMAD.MOV.U32 R6, RZ, RZ, R18 ;  /* 0x000000ffff067224 */ /* 0x000fe400078e0012 */
[----:B------:R-:W-:Y:S01]  /*8d70*/  IMAD.MOV.U32 R7, RZ, RZ, R23 ;  /* 0x000000ffff077224 */ /* 0x000fe200078e0017 */
[----:B-1----:R-:W-:Y:S06]  /*8d80*/  @!P1 BRA `(.L_x_180) ;  /* 0x0000000000289947 */ /* 0x002fec0003800000 */
[----:B------:R-:W-:Y:S02]  /*8d90*/  ULDC UR4, c[0x0][0x64c] ;  /* 0x0001930000047ab9 */ /* 0x000fe40000000800 */
[----:B------:R-:W-:-:S05]  /*8da0*/  IADD3 R7, P1, R18, UR4, RZ ;  /* 0x0000000412077c10 */ /* 0x000fca000ff3e0ff */
[----:B------:R-:W-:-:S04]  /*8db0*/  IMAD.X R23, RZ, RZ, R23, P1 ;  /* 0x000000ffff177224 */ /* 0x000fc800008e0617 */
[----:B------:R-:W-:-:S04]  /*8dc0*/  IMAD.WIDE.U32 R8, R23, UR8, RZ ;  /* 0x0000000817087c25 */ /* 0x000fc8000f8e00ff */
[----:B------:R-:W-:-:S04]  /*8dd0*/  IMAD.WIDE.U32 R8, P1, R7, UR9, R8 ;  /* 0x0000000907087c25 */ /* 0x000fc8000f820008 */
[----:B------:R-:W-:-:S04]  /*8de0*/  IMAD.WIDE.U32 R6, R7, UR8, RZ ;  /* 0x0000000807067c25 */ /* 0x000fc8000f8e00ff */
[----:B------:R-:W-:Y:S01]  /*8df0*/  IMAD.MOV.U32 R6, RZ, RZ, R9 ;  /* 0x000000ffff067224 */ /* 0x000fe200078e0009 */
[----:B------:R-:W-:Y:S01]  /*8e00*/  IADD3 RZ, P2, R7, R8, RZ ;  /* 0x0000000807ff7210 */ /* 0x000fe20007f5e0ff */
[----:B------:R-:W-:-:S04]  /*8e10*/  IMAD.X R7, RZ, RZ, RZ, P1 ;  /* 0x000000ffff077224 */ /* 0x000fc800008e06ff */
[----:B------:R-:W-:-:S08]  /*8e20*/  IMAD.WIDE.U32.X R6, R23, UR9, R6, P2 ;  /* 0x0000000917067c25 */ /* 0x000fd000090e0406 */
.L_x_180:
[----:B------:R-:W-:Y:S01]  /*8e30*/  ULDC UR4, c[0x0][0x648] ;  /* 0x0001920000047ab9 */ /* 0x000fe20000000800 */
[----:B------:R-:W-:Y:S01]  /*8e40*/  LOP3.LUT R20, R20, UR17, RZ, 0xc0, !PT ;  /* 0x0000001114147c12 */ /* 0x000fe2000f8ec0ff */
[----:B------:R-:W-:Y:S01]  /*8e50*/  IMAD.MOV R21, RZ, RZ, -R21 ;  /* 0x000000ffff157224 */ /* 0x000fe200078e0a15 */
[----:B------:R-:W-:Y:S01]  /*8e60*/  SHF.R.U64 R7, R6, UR4, R7 ;  /* 0x0000000406077c19 */ /* 0x000fe20008001207 */
[----:B------:R-:W-:Y:S01]  /*8e70*/  ULDC UR4, c[0x0][0x638] ;  /* 0x00018e0000047ab9 */ /* 0x000fe20000000800 */
[----:B------:R-:W-:Y:S01]  /*8e80*/  ULDC UR5, c[0x0][0x610] ;  /* 0x0001840000057ab9 */ /* 0x000fe20000000800 */
[----:B0-----:R-:W-:Y:S02]  /*8e90*/  @P3 IMAD R15, R19, R21, R0 ;  /* 0x00000015130f3224 */ /* 0x001fe400078e0200 */
[----:B------:R-:W-:Y:S02]  /*8ea0*/  IMAD.MOV R9, RZ, RZ, -R7 ;  /* 0x000000ffff097224 */ /* 0x000fe400078e0a07 */
[----:B------:R-:W-:Y:S01]  /*8eb0*/  IMAD R20, R7, UR18, R20 ;  /* 0x0000001207147c24 */ /* 0x000fe2000f8e0214 */
[----:B------:R-:W-:Y:S01]  /*8ec0*/  LOP3.LUT R7, R11, UR16, RZ, 0xc0, !PT ;  /* 0x000000100b077c12 */ /* 0x000fe2000f8ec0ff */
[----:B------:R-:W-:Y:S01]  /*8ed0*/  IMAD R18, R9, UR4, R18 ;  /* 0x0000000409127c24 */ /* 0x000fe2000f8e0212 */
[----:B------:R-:W-:Y:S01]  /*8ee0*/  ULDC UR4, c[0x0][0x600] ;  /* 0x0001800000047ab9 */ /* 0x000fe20000000800 */
[----:B------:R-:W-:-:S02]  /*8ef0*/  IMAD R11, R20, UR5, R15 ;  /* 0x00000005140b7c24 */ /* 0x000fc4000f8e020f */
[----:B------:R-:W-:Y:S02]  /*8f00*/  IMAD R18, R18, UR4, R7 ;  /* 0x0000000412127c24 */ /* 0x000fe4000f8e0207 */
[----:B------:R-:W-:Y:S02]  /*8f10*/  IMAD.MOV.U32 R0, RZ, RZ, 0x1 ;  /* 0x00000001ff007424 */ /* 0x000fe400078e00ff */
[----:B------:R-:W-:Y:S01]  /*8f20*/  IMAD.MOV.U32 R6, RZ, RZ, R10 ;  /* 0x000000ffff067224 */ /* 0x000fe200078e000a */
[----:B------:R-:W-:Y:S02]  /*8f30*/  SEL R15, R18, R11, !P3 ;  /* 0x0000000b120f7207 */ /* 0x000fe40005800000 */
[----:B------:R-:W-:-:S07]  /*8f40*/  SEL R11, R11, R18, !P3 ;  /* 0x000000120b0b7207 */ /* 0x000fce0005800000 */
.L_x_178:
[----:B------:R-:W-:Y:S05]  /*8f50*/  BSYNC B1 ;  /* 0x0000000000017941 */ /* 0x000fea0003800000 */
.L_x_177:
[----:B------:R-:W-:-:S13]  /*8f60*/  LOP3.LUT P1, RZ, R0, 0xff, RZ, 0xc0, !PT ;  /* 0x000000ff00ff7812 */ /* 0x000fda000782c0ff */
[----:B------:R-:W-:Y:S05]  /*8f70*/  @P1 BRA `(.L_x_181) ;  /* 0xfffffff400481947 */ /* 0x000fea000383ffff */
[----:B------:R-:W-:Y:S05]  /*8f80*/  BSYNC B0 ;  /* 0x0000000000007941 */ /* 0x000fea0003800000 */
.L_x_169:
[----:B------:R-:W-:-:S03]  /*8f90*/  UMOV UR4, 0xffffffff ;  /* 0xffffffff00047882 */ /* 0x000fc60000000000 */
[----:B------:R-:W-:Y:S05]  /*8fa0*/  BRA.DIV UR4, `(.L_x_182) ;  /* 0x0000000204d47947 */ /* 0x000fea000b800000 */
[----:B------:R-:W-:-:S13]  /*8fb0*/  ELECT P0, URZ, PT ;  /* 0x00000000003f782f */ /* 0x000fda0003800000 */
.L_x_194:
[----:B------:R-:W-:Y:S04]  /*8fc0*/  BSSY B0, `(.L_x_183) ;  /* 0x0000019000007945 */ /* 0x000fe80003800000 */
[----:B------:R-:W-:Y:S05]  /*8fd0*/  @!P0 BRA `(.L_x_184) ;  /* 0x00000000005c8947 */ /* 0x000fea0003800000 */
[----:B------:R-:W-:-:S04]  /*8fe0*/  LOP3.LUT R4, R4, 0x2, RZ, 0xfc, !PT ;  /* 0x0000000204047812 */ /* 0x000fc800078efcff */
[----:B------:R-:W-:-:S13]  /*8ff0*/  ISETP.NE.AND P0, PT, R4, 0x3, PT ;  /* 0x000000030400780c */ /* 0x000fda0003f05270 */
[----:B------:R-:W-:Y:S05]  /*9000*/  @!P0 BRA `(.L_x_185) ;  /* 0x0000000000048947 */ /* 0x000fea0003800000 */
[----:B------:R-:W-:Y:S01]  /*9010*/  BPT.TRAP 0x1 ;  /* 0x000000040000795c */ /* 0x000fe20000300000 */
.L_x_185:
[----:B------:R-:W0:Y:S01]  /*9020*/  S2R R3, SR_CgaCtaId ;  /* 0x0000000000037919 */ /* 0x000e220000008800 */
[----:B------:R-:W-:Y:S02]  /*9030*/  MOV R0, 0x400 ;  /* 0x0000040000007802 */ /* 0x000fe40000000f00 */
[----:B------:R-:W-:Y:S02]  /*9040*/  SHF.L.U32 R2, R12, 0x1f, RZ ;  /* 0x0000001f0c027819 */ /* 0x000fe400000006ff */
[----:B0-----:R-:W-:-:S05]  /*9050*/  LEA R0, R3, R0, 0x18 ;  /* 0x0000000003007211 */ /* 0x001fca00078ec0ff */
[----:B------:R-:W-:-:S04]  /*9060*/  VIADD R0, R0, 0x10 ;  /* 0x0000001000007836 */ /* 0x000fc80000000000 */
[C---:B------:R-:W-:Y:S02]  /*9070*/  IMAD R7, R5.reuse, 0x8, R0 ;  /* 0x0000000805077824 */ /* 0x040fe400078e0200 */
[----:B------:R-:W-:Y:S02]  /*9080*/  VIADD R5, R5, 0x1 ;  /* 0x0000000105057836 */ /* 0x000fe40000000000 */
[----:B------:R-:W0:Y:S03]  /*9090*/  SYNCS.PHASECHK.TRANS64.TRYWAIT P0, [R7+URZ], R2 ;  /* 0x00000002070075a7 */ /* 0x000e26000800017f */
[----:B------:R-:W-:-:S04]  /*90a0*/  ISETP.NE.AND P1, PT, R5, 0x2, PT ;  /* 0x000000020500780c */ /* 0x000fc80003f25270 */
[----:B------:R-:W-:Y:S02]  /*90b0*/  SEL R3, RZ, 0x1, P1 ;  /* 0x00000001ff037807 */ /* 0x000fe40000800000 */
[----:B------:R-:W-:Y:S02]  /*90c0*/  SEL R5, R5, RZ, P1 ;  /* 0x000000ff05057207 */ /* 0x000fe40000800000 */
[----:B------:R-:W-:Y:S01]  /*90d0*/  LOP3.LUT R3, R12, R3, RZ, 0x3c, !PT ;  /* 0x000000030c037212 */ /* 0x000fe200078e3cff */
[----:B0-----:R-:W-:Y:S06]  /*90e0*/  @!P0 BRA `(.L_x_186) ;  /* 0x0000000000a88947 */ /* 0x001fec0003800000 */
.L_x_195:
[----:B------:R-:W-:Y:S01]  /*90f0*/  IMAD R5, R5, 0x8, R0 ;  /* 0x0000000805057824 */ /* 0x000fe200078e0200 */
[----:B------:R-:W-:-:S07]  /*9100*/  SHF.L.U32 R0, R3, 0x1f, RZ ;  /* 0x0000001f03007819 */ /* 0x000fce00000006ff */
.L_x_187:
[----:B-1----:R1:W2:Y:S02]  /*9110*/  SYNCS.PHASECHK.TRANS64.TRYWAIT P0, [R5+URZ], R0 ;  /* 0x00000000050075a7 */ /* 0x0022a4000800017f */
[----:B--2---:R-:W-:Y:S05]  /*9120*/  @!P0 NANOSLEEP.SYNCS 0x989680 ;  /* 0x009896800000895d */ /* 0x004fea0003900000 */
[----:B------:R-:W2:Y:S02]  /*9130*/  @!P0 SYNCS.PHASECHK.TRANS64 P0, [R5+URZ], R0 ;  /* 0x00000000050085a7 */ /* 0x000ea4000800007f */
[----:B--2---:R-:W-:Y:S05]  /*9140*/  @!P0 BRA `(.L_x_187) ;  /* 0xfffffffc00f08947 */ /* 0x004fea000383ffff */
.L_x_184:
[----:B------:R-:W-:Y:S05]  /*9150*/  BSYNC B0 ;  /* 0x0000000000007941 */ /* 0x000fea0003800000 */
.L_x_183:
[----:B------:R-:W-:Y:S05]  /*9160*/  EXIT ;  /* 0x000000000000794d */ /* 0x000fea0003800000 */
.L_x_17:
[----:B-1----:R-:W-:-:S04]  /*9170*/  IMAD.U32 R11, RZ, RZ, UR7 ;  /* 0x00000007ff0b7e24 */ /* 0x002fc8000f8e00ff */
[----:B------:R1:W4:Y:S03]  /*9180*/  SYNCS.PHASECHK.TRANS64.TRYWAIT P0, [R11+URZ], R10 ;  /* 0x0000000a0b0075a7 */ /* 0x000326000800017f */
[----:B----4-:R-:W-:Y:S05]  /*9190*/  @!P0 NANOSLEEP.SYNCS 0x989680 ;  /* 0x009896800000895d */ /* 0x010fea0003900000 */
[----:B------:R-:W4:Y:S02]  /*91a0*/  @!P0 SYNCS.PHASECHK.TRANS64 P0, [R11+URZ], R10 ;  /* 0x0000000a0b0085a7 */ /* 0x000f24000800007f */
[----:B----4-:R-:W-:Y:S05]  /*91b0*/  @!P0 BRA `(.L_x_17) ;  /* 0xfffffffc00ec8947 */ /* 0x010fea000383ffff */
[----:B------:R-:W-:Y:S05]  /*91c0*/  BRA `(.L_x_16) ;  /* 0xffffff8000d87947 */ /* 0x000fea000383ffff */
.L_x_23:
[----:B-1----:R-:W-:-:S04]  /*91d0*/  IMAD.U32 R12, RZ, RZ, UR12 ;  /* 0x0000000cff0c7e24 */ /* 0x002fc8000f8e00ff */
[----:B------:R1:W4:Y:S03]  /*91e0*/  SYNCS.PHASECHK.TRANS64.TRYWAIT P0, [R12+URZ], R11 ;  /* 0x0000000b0c0075a7 */ /* 0x000326000800017f */
[----:B----4-:R-:W-:Y:S05]  /*91f0*/  @!P0 NANOSLEEP.SYNCS 0x989680 ;  /* 0x009896800000895d */ /* 0x010fea0003900000 */
[----:B------:R-:W4:Y:S02]  /*9200*/  @!P0 SYNCS.PHASECHK.TRANS64 P0, [R12+URZ], R11 ;  /* 0x0000000b0c0085a7 */ /* 0x000f24000800007f */
[----:B----4-:R-:W-:Y:S05]  /*9210*/  @!P0 BRA `(.L_x_23) ;  /* 0xfffffffc00ec8947 */ /* 0x010fea000383ffff */
[----:B------:R-:W-:Y:S05]  /*9220*/  BRA `(.L_x_22) ;  /* 0xffffff8c00147947 */ /* 0x000fea000383ffff */
.L_x_170:
[----:B------:R-:W-:Y:S01]  /*9230*/  BSSY B1, `(.L_x_188) ;  /* 0x0000006000017945 */ /* 0x000fe20003800000 */
[----:B------:R-:W-:-:S07]  /*9240*/  IMAD.MOV.U32 R0, RZ, RZ, -0x1 ;  /* 0xffffffffff007424 */ /* 0x000fce00078e00ff */
[----:B------:R-:W-:Y:S05]  /*9250*/  WARPSYNC.COLLECTIVE R0, `(.L_x_189) ;  /* 0x00000000000c7348 */ /* 0x000fea0003c00000 */
[----:B------:R-:W-:Y:S02]  /*9260*/  ELECT P1, UR62, PT ;  /* 0x00000000003e782f */ /* 0x000fe40003820000 */
[----:B------:R-:W-:Y:S01]  /*9270*/  MOV R0, UR62 ;  /* 0x0000003e00007c02 */ /* 0x000fe20008000f00 */
[----:B------:R-:W-:Y:S10]  /*9280*/  ENDCOLLECTIVE ;  /* 0x000000000000791b */ /* 0x000ff40003800000 */
.L_x_189:
[----:B------:R-:W-:Y:S05]  /*9290*/  BSYNC B1 ;  /* 0x0000000000017941 */ /* 0x000fea0003800000 */
.L_x_188:
[----:B------:R-:W-:Y:S05]  /*92a0*/  BRA `(.L_x_190) ;  /* 0xfffffff000887947 */ /* 0x000fea000383ffff */
.L_x_173:
[----:B-1----:R1:W2:Y:S02]  /*92b0*/  SYNCS.PHASECHK.TRANS64.TRYWAIT P1, [R18+URZ+0x10], R9 ;  /* 0x00001009120075a7 */ /* 0x0022a4000802017f */
[----:B--2---:R-:W-:Y:S05]  /*92c0*/  @!P1 NANOSLEEP.SYNCS 0x989680 ;  /* 0x009896800000995d */ /* 0x004fea0003900000 */
[----:B------:R-:W2:Y:S02]  /*92d0*/  @!P1 SYNCS.PHASECHK.TRANS64 P1, [R18+URZ+0x10], R9 ;  /* 0x00001009120095a7 */ /* 0x000ea4000802007f */
[----:B--2---:R-:W-:Y:S05]  /*92e0*/  @!P1 BRA `(.L_x_173) ;  /* 0xfffffffc00f09947 */ /* 0x004fea000383ffff */
[----:B------:R-:W-:Y:S05]  /*92f0*/  BRA `(.L_x_191) ;  /* 0xfffffff000bc7947 */ /* 0x000fea000383ffff */
.L_x_182:
[----:B------:R-:W-:Y:S01]  /*9300*/  BSSY B0, `(.L_x_192) ;  /* 0x0000006000007945 */ /* 0x000fe20003800000 */
[----:B------:R-:W-:-:S07]  /*9310*/  IMAD.MOV.U32 R0, RZ, RZ, -0x1 ;  /* 0xffffffffff007424 */ /* 0x000fce00078e00ff */
[----:B------:R-:W-:Y:S05]  /*9320*/  WARPSYNC.COLLECTIVE R0, `(.L_x_193) ;  /* 0x00000000000c7348 */ /* 0x000fea0003c00000 */
[----:B------:R-:W-:Y:S02]  /*9330*/  ELECT P1, UR62, PT ;  /* 0x00000000003e782f */ /* 0x000fe40003820000 */
[----:B------:R-:W-:Y:S01]  /*9340*/  MOV R0, UR62 ;  /* 0x0000003e00007c02 */ /* 0x000fe20008000f00 */
[----:B------:R-:W-:Y:S10]  /*9350*/  ENDCOLLECTIVE ;  /* 0x000000000000791b */ /* 0x000ff40003800000 */
.L_x_193:
[----:B------:R-:W-:Y:S05]  /*9360*/  BSYNC B0 ;  /* 0x0000000000007941 */ /* 0x000fea0003800000 */
.L_x_192:
[----:B------:R-:W-:Y:S01]  /*9370*/  PLOP3.LUT P0, PT, P1, PT, PT, 0x80, 0x0 ;  /* 0x000000000000781c */ /* 0x000fe20000f0f070 */
[----:B------:R-:W-:-:S12]  /*9380*/  BRA `(.L_x_194) ;  /* 0xfffffffc000c7947 */ /* 0x000fd8000383ffff */
.L_x_186:
[----:B0-----:R0:W1:Y:S02]  /*9390*/  SYNCS.PHASECHK.TRANS64.TRYWAIT P0, [R7+URZ], R2 ;  /* 0x00000002070075a7 */ /* 0x001064000800017f */
[----:B-1----:R-:W-:Y:S05]  /*93a0*/  @!P0 NANOSLEEP.SYNCS 0x989680 ;  /* 0x009896800000895d */ /* 0x002fea0003900000 */
[----:B------:R-:W1:Y:S02]  /*93b0*/  @!P0 SYNCS.PHASECHK.TRANS64 P0, [R7+URZ], R2 ;  /* 0x00000002070085a7 */ /* 0x000e64000800007f */
[----:B-1----:R-:W-:Y:S05]  /*93c0*/  @!P0 BRA `(.L_x_186) ;  /* 0xfffffffc00f08947 */ /* 0x002fea000383ffff */
[----:B------:R-:W-:Y:S05]  /*93d0*/  BRA `(.L_x_195) ;  /* 0xfffffffc00447947 */ /* 0x000fea000383ffff */
.L_x_196:
[----:B------:R-:W-:-:S00]  /*93e0*/  BRA `(.L_x_196) ;  /* 0xfffffffc00fc7947 */ /* 0x000fc0000383ffff */
[----:B------:R-:W-:-:S00]  /*93f0*/  NOP ;  /* 0x0000000000007918 */ /* 0x000fc00000000000 */
        /* <DEDUP_REMOVED lines=8> */
.L_x_197:


//--------------------- .nv.shared._ZN7cutlass13device_kernelINS_4gemm6kernel13GemmUniversalIN4cute5tupleIJiiiiEEENS1_10collective13CollectiveMmaINS1_37MainloopSm90TmaGmmaWarpSpecializedFP8ILi2ENS5_IJNS4_1CILi1EEESB_SB_EEENS1_35KernelTmaWarpSpecializedCooperativeEEENS5_IJNSA_ILi256EEENSA_ILi64EEENSA_ILi32EEEEEENS_12float_e5m2_tENS5_IJlSB_lEEESJ_SK_NS4_8TiledMMAINS4_8MMA_AtomIJNS4_4SM904GMMA30MMA_64x64x32_F32E5M2E5M2_SS_TNILNSO_7ScaleInE1ELSQ_1EEEEEENS4_6LayoutINS5_IJNSA_ILi2EEESB_SB_EEENS5_IJSB_NSA_ILi0EEESW_EEEEENS5_IJNS4_10UnderscoreESZ_SZ_EEEEENS4_13SM90_TMA_LOADENS4_14ComposedLayoutINS4_7SwizzleILi1ELi4ELi3EEENS4_18smem_ptr_flag_bitsILi8EEENST_INS5_IJNSA_ILi8EEESH_EEENS5_IJSH_SB_EEEEEEEvNS4_8identityES12_S1C_vS1D_EENS_8epilogue10collective6detail29Sm90TmaWarpSpecializedAdapterINS1G_15DefaultEpilogueISJ_SK_SK_NS1F_6thread17LinearCombinationISJ_Li1EffLNS1K_9ScaleType4KindE0ELNS_15FloatRoundStyleE2ESJ_EENS1_15EpilogueDefaultEEEEEvvEEEEvNT_6ParamsE --------------------------
	.section	.nv.shared._ZN7cutlass13device_kernelINS_4gemm6kernel13GemmUniversalIN4cute5tupleIJiiiiEEENS1_10collective13CollectiveMmaINS1_37MainloopSm90TmaGmmaWarpSpecializedFP8ILi2ENS5_IJNS4_1CILi1EEESB_SB_EEENS1_35KernelTmaWarpSpecializedCooperativeEEENS5_IJNSA_ILi256EEENSA_ILi64EEENSA_ILi32EEEEEENS_12float_e5m2_tENS5_IJlSB_lEEESJ_SK_NS4_8TiledMMAINS4_8MMA_AtomIJNS4_4SM904GMMA30MMA_64x64x32_F32E5M2E5M2_SS_TNILNSO_7ScaleInE1ELSQ_1EEEEEENS4_6LayoutINS5_IJNSA_ILi2EEESB_SB_EEENS5_IJSB_NSA_ILi0EEESW_EEEEENS5_IJNS4_10UnderscoreESZ_SZ_EEEEENS4_13SM90_TMA_LOADENS4_14ComposedLayoutINS4_7SwizzleILi1ELi4ELi3EEENS4_18smem_ptr_flag_bitsILi8EEENST_INS5_IJNSA_ILi8EEESH_EEENS5_IJSH_SB_EEEEEEEvNS4_8identityES12_S1C_vS1D_EENS_8epilogue10collective6detail29Sm90TmaWarpSpecializedAdapterINS1G_15DefaultEpilogueISJ_SK_SK_NS1F_6thread17LinearCombinationISJ_Li1EffLNS1K_9ScaleType4KindE0ELNS_15FloatRoundStyleE2ESJ_EENS1_15EpilogueDefaultEEEEEvvEEEEvNT_6ParamsE,"aw",@nobits
	.sectionflags	@""
	.align	16
	.zero		1024


//--------------------- .nv.shared.reserved.0     --------------------------
	.section	.nv.shared.reserved.0,"aw",@nobits
	.weak		__nv_reservedSMEM_offset_0_alias
	.size		__nv_reservedSMEM_offset_0_alias, 0, 0
	.other		__nv_reservedSMEM_offset_0_alias,@"STO_CUDA_RESERVED_SHARED STV_DEFAULT"
__nv_reservedSMEM_offset_0_alias:
	.zero		0


//--------------------- .nv.global                --------------------------
	.section	.nv.global,"aw",@nobits
.nv.global:
	.type		_ZN40_INTERNAL_2bfda362_4_k_cu_6a2044bf_204594cute1_E,@object
	.size		_ZN40_INTERNAL_2bfda362_4_k_cu_6a2044bf_204594cute1_E,(_ZN40_INTERNAL_2bfda362_4_k_cu_6a2044bf_204594cuda3std3__45__cpo6cbeginE - _ZN40_INTERNAL_2bfda362_4_k_cu_6a2044bf_204594cute1_E)
_ZN40_INTERNAL_2bfda362_4_k_cu_6a2044bf_204594cute1_E:
	.zero		1
	.type		_ZN40_INTERNAL_2bfda362_4_k_cu_6a2044bf_204594cuda3std3__45__cpo6cbeginE,@object
	.size		_ZN40_INTERNAL_2bfda362_4_k_cu_6a2044bf_204594cuda3std3__45__cpo6cbeginE,(_ZN40_INTERNAL_2bfda362_4_k_cu_6a2044bf_204594cuda3std3__48in_placeE - _ZN40_INTERNAL_2bfda362_4_k_cu_6a2044bf_204594cuda3std3__45__cpo6cbeginE)
_ZN40_INTERNAL_2bfda362_4_k_cu_6a2044bf_204594cuda3std3__45__cpo6cbeginE:
	.zero		1
	.type		_ZN40_INTERNAL_2bfda362_4_k_cu_6a2044bf_204594cuda3std3__48in_placeE,@object
	.size		_ZN40_INTERNAL_2bfda362_4_k_cu_6a2044bf_204594cuda3std3__48in_placeE,(_ZN40_INTERNAL_2bfda362_4_k_cu_6a2044bf_204594cuda3std6ranges3__45__cpo9iter_moveE - _ZN40_INTERNAL_2bfda362_4_k_cu_6a2044bf_204594cuda3std3__48in_placeE)
_ZN40_INTERNAL_2bfda362_4_k_cu_6a2044bf_204594cuda3std3__48in_placeE:
	.zero		1
	.type		_ZN40_INTERNAL_2bfda362_4_k_cu_6a2044bf_204594cuda3std6ranges3__45__cpo9iter_moveE,@object
	.size		_ZN40_INTERNAL_2bfda362_4_k_cu_6a2044bf_204594cuda3std6ranges3__45__cpo9iter_moveE,(_ZN40_INTERNAL_2bfda362_4_k_cu_6a2044bf_204594cuda3std3__45__cpo5beginE - _ZN40_INTERNAL_2bfda362_4_k_cu_6a2044bf_204594cuda3std6ranges3__45__cpo9iter_moveE)
_ZN40_INTERNAL_2bfda362_4_k_cu_6a2044bf_204594cuda3std6ranges3__45__cpo9iter_moveE:
	.zero		1
	.type		_ZN40_INTERNAL_2bfda362_4_k_cu_6a2044bf_204594cuda3std3__45__cpo5beginE,@object
	.size		_ZN40_INTERNAL_2bfda362_4_k_cu_6a2044bf_204594cuda3std3__45__cpo5beginE,(_ZN40_INTERNAL_2bfda362_4_k_cu_6a2044bf_204594cuda3std3__442_GLOBAL__N__2bfda362_4_k_cu_6a2044bf_204596ignoreE - _ZN40_INTERNAL_2bfda362_4_k_cu_6a2044bf_204594cuda3std3__45__cpo5beginE)
_ZN40_INTERNAL_2bfda362_4_k_cu_6a2044bf_204594cuda3std3__45__cpo5beginE:
	.zero		1
	.type		_ZN40_INTERNAL_2bfda362_4_k_cu_6a2044bf_204594cuda3std3__442_GLOBAL__N__2bfda362_4_k_cu_6a2044bf_204596ignoreE,@object
	.size		_ZN40_INTERNAL_2bfda362_4_k_cu_6a2044bf_204594cuda3std3__442_GLOBAL__N__2bfda362_4_k_cu_6a2044bf_204596ignoreE,(_ZN40_INTERNAL_2bfda362_4_k_cu_6a2044bf_204594cute7productE - _ZN40_INTERNAL_2bfda362_4_k_cu_6a2044bf_204594cuda3std3__442_GLOBAL__N__2bfda362_4_k_cu_6a2044bf_204596ignoreE)
_ZN40_INTERNAL_2bfda362_4_k_cu_6a2044bf_204594cuda3std3__442_GLOBAL__N__2bfda362_4_k_cu_6a2044bf_204596ignoreE:
	.zero		1
	.type		_ZN40_INTERNAL_2bfda362_4_k_cu_6a2044bf_204594cute7productE,@object
	.size		_ZN40_INTERNAL_2bfda362_4_k_cu_6a2044bf_204594cute7productE,(_ZN40_INTERNAL_2bfda362_4_k_cu_6a2044bf_204594cuda3std3__45__cpo3endE - _ZN40_INTERNAL_2bfda362_4_k_cu_6a2044bf_204594cute7productE)
_ZN40_INTERNAL_2bfda362_4_k_cu_6a2044bf_204594cute7productE:
	.zero		1
	.type		_ZN40_INTERNAL_2bfda362_4_k_cu_6a2044bf_204594cuda3std3__45__cpo3endE,@object
	.size		_ZN40_INTERNAL_2bfda362_4_k_cu_6a2044bf_204594cuda3std3__45__cpo3endE,(_ZN40_INTERNAL_2bfda362_4_k_cu_6a2044bf_204594cuda3std3__419piecewise_constructE - _ZN40_INTERNAL_2bfda362_4_k_cu_6a2044bf_204594cuda3std3__45__cpo3endE)
_ZN40_INTERNAL_2bfda362_4_k_cu_6a2044bf_204594cuda3std3__45__cpo3endE:
	.zero		1
	.type		_ZN40_INTERNAL_2bfda362_4_k_cu_6a2044bf_204594cuda3std3__419piecewise_constructE,@object
	.size		_ZN40_INTERNAL_2bfda362_4_k_cu_6a2044bf_204594cuda3std3__419piecewise_constructE,(_ZN40_INTERNAL_2bfda362_4_k_cu_6a2044bf_204594cuda3std3__45__cpo4cendE - _ZN40_INTERNAL_2bfda362_4_k_cu_6a2044bf_204594cuda3std3__419piecewise_constructE)
_ZN40_INTERNAL_2bfda362_4_k_cu_6a2044bf_204594cuda3std3__419piecewise_constructE:
	.zero		1
	.type		_ZN40_INTERNAL_2bfda362_4_k_cu_6a2044bf_204594cuda3std3__45__cpo4cendE,@object
	.size		_ZN40_INTERNAL_2bfda362_4_k_cu_6a2044bf_204594cuda3std3__45__cpo4cendE,(_ZN40_INTERNAL_2bfda362_4_k_cu_6a2044bf_204594cuda3std6ranges3__45__cpo4swapE - _ZN40_INTERNAL_2bfda362_4_k_cu_6a2044bf_204594cuda3std3__45__cpo4cendE)
_ZN40_INTERNAL_2bfda362_4_k_cu_6a2044bf_204594cuda3std3__45__cpo4cendE:
	.zero		1
	.type		_ZN40_INTERNAL_2bfda362_4_k_cu_6a2044bf_204594cuda3std6ranges3__45__cpo4swapE,@object
	.size		_ZN40_INTERNAL_2bfda362_4_k_cu_6a2044bf_204594cuda3std6ranges3__45__cpo4swapE,(.L_7 - _ZN40_INTERNAL_2bfda362_4_k_cu_6a2044bf_204594cuda3std6ranges3__45__cpo4swapE)
_ZN40_INTERNAL_2bfda362_4_k_cu_6a2044bf_204594cuda3std6ranges3__45__cpo4swapE:
	.zero		1
.L_7:


//--------------------- .nv.constant0._ZN7cutlass13device_kernelINS_4gemm6kernel13GemmUniversalIN4cute5tupleIJiiiiEEENS1_10collective13CollectiveMmaINS1_37MainloopSm90TmaGmmaWarpSpecializedFP8ILi2ENS5_IJNS4_1CILi1EEESB_SB_EEENS1_35KernelTmaWarpSpecializedCooperativeEEENS5_IJNSA_ILi256EEENSA_ILi64EEENSA_ILi32EEEEEENS_12float_e5m2_tENS5_IJlSB_lEEESJ_SK_NS4_8TiledMMAINS4_8MMA_AtomIJNS4_4SM904GMMA30MMA_64x64x32_F32E5M2E5M2_SS_TNILNSO_7ScaleInE1ELSQ_1EEEEEENS4_6LayoutINS5_IJNSA_ILi2EEESB_SB_EEENS5_IJSB_NSA_ILi0EEESW_EEEEENS5_IJNS4_10UnderscoreESZ_SZ_EEEEENS4_13SM90_TMA_LOADENS4_14ComposedLayoutINS4_7SwizzleILi1ELi4ELi3EEENS4_18smem_ptr_flag_bitsILi8EEENST_INS5_IJNSA_ILi8EEESH_EEENS5_IJSH_SB_EEEEEEEvNS4_8identityES12_S1C_vS1D_EENS_8epilogue10collective6detail29Sm90TmaWarpSpecializedAdapterINS1G_15DefaultEpilogueISJ_SK_SK_NS1F_6thread17LinearCombinationISJ_Li1EffLNS1K_9ScaleType4KindE0ELNS_15FloatRoundStyleE2ESJ_EENS1_15EpilogueDefaultEEEEEvvEEEEvNT_6ParamsE --------------------------
	.section	.nv.constant0._ZN7cutlass13device_kernelINS_4gemm6kernel13GemmUniversalIN4cute5tupleIJiiiiEEENS1_10collective13CollectiveMmaINS1_37MainloopSm90TmaGmmaWarpSpecializedFP8ILi2ENS5_IJNS4_1CILi1EEESB_SB_EEENS1_35KernelTmaWarpSpecializedCooperativeEEENS5_IJNSA_ILi256EEENSA_ILi64EEENSA_ILi32EEEEEENS_12float_e5m2_tENS5_IJlSB_lEEESJ_SK_NS4_8TiledMMAINS4_8MMA_AtomIJNS4_4SM904GMMA30MMA_64x64x32_F32E5M2E5M2_SS_TNILNSO_7ScaleInE1ELSQ_1EEEEEENS4_6LayoutINS5_IJNSA_ILi2EEESB_SB_EEENS5_IJSB_NSA_ILi0EEESW_EEEEENS5_IJNS4_10UnderscoreESZ_SZ_EEEEENS4_13SM90_TMA_LOADENS4_14ComposedLayoutINS4_7SwizzleILi1ELi4ELi3EEENS4_18smem_ptr_flag_bitsILi8EEENST_INS5_IJNSA_ILi8EEESH_EEENS5_IJSH_SB_EEEEEEEvNS4_8identityES12_S1C_vS1D_EENS_8epilogue10collective6detail29Sm90TmaWarpSpecializedAdapterINS1G_15DefaultEpilogueISJ_SK_SK_NS1F_6thread17LinearCombinationISJ_Li1EffLNS1K_9ScaleType4KindE0ELNS_15FloatRoundStyleE2ESJ_EENS1_15EpilogueDefaultEEEEEvvEEEEvNT_6ParamsE,"a",@progbits
	.sectionflags	@""
	.align	4
.nv.constant0._ZN7cutlass13device_kernelINS_4gemm6kernel13GemmUniversalIN4cute5tupleIJiiiiEEENS1_10collective13CollectiveMmaINS1_37MainloopSm90TmaGmmaWarpSpecializedFP8ILi2ENS5_IJNS4_1CILi1EEESB_SB_EEENS1_35KernelTmaWarpSpecializedCooperativeEEENS5_IJNSA_ILi256EEENSA_ILi64EEENSA_ILi32EEEEEENS_12float_e5m2_tENS5_IJlSB_lEEESJ_SK_NS4_8TiledMMAINS4_8MMA_AtomIJNS4_4SM904GMMA30MMA_64x64x32_F32E5M2E5M2_SS_TNILNSO_7ScaleInE1ELSQ_1EEEEEENS4_6LayoutINS5_IJNSA_ILi2EEESB_SB_EEENS5_IJSB_NSA_ILi0EEESW_EEEEENS5_IJNS4_10UnderscoreESZ_SZ_EEEEENS4_13SM90_TMA_LOADENS4_14ComposedLayoutINS4_7SwizzleILi1ELi4ELi3EEENS4_18smem_ptr_flag_bitsILi8EEENST_INS5_IJNSA_ILi8EEESH_EEENS5_IJSH_SB_EEEEEEEvNS4_8identityES12_S1C_vS1D_EENS_8epilogue10collective6detail29Sm90TmaWarpSpecializedAdapterINS1G_15DefaultEpilogueISJ_SK_SK_NS1F_6thread17LinearCombinationISJ_Li1EffLNS1K_9ScaleType4KindE0ELNS_15FloatRoundStyleE2ESJ_EENS1_15EpilogueDefaultEEEEEvvEEEEvNT_6ParamsE:
	.zero		1664


//--------------------- SYMBOLS --------------------------

	.type		.nv.reservedSmem.offset0,@object
	.size		.nv.reservedSmem.offset0,0x4
